def gluon_tcgen05(
    a_ptr,
    b_ptr,
    c_ptr,
    M,
    N,
    K,
    stride_am,
    stride_bk,
    stride_cm,
    BLOCK_M: gl.constexpr,
    BLOCK_N: gl.constexpr,
    BLOCK_K: gl.constexpr,
    DTYPE: gl.constexpr,
    A_LAYOUT: gl.constexpr,
    B_LAYOUT: gl.constexpr,
    C_LAYOUT: gl.constexpr,
    B_SHAPE: gl.constexpr,
    TMEM_LAYOUT: gl.constexpr,
    TMEM_REG: gl.constexpr,
    TRANS_B: gl.constexpr,
    NUM_BUFFERS: gl.constexpr,
):
    a_desc = tma.make_tensor_descriptor(
        a_ptr, [M, K], [stride_am, 1], [BLOCK_M, BLOCK_K], A_LAYOUT
    )
    b_desc = tma.make_tensor_descriptor(
        b_ptr,
        [N, K] if TRANS_B else [K, N],
        [stride_bk, 1],
        B_SHAPE,
        B_LAYOUT,
    )
    c_desc = tma.make_tensor_descriptor(
        c_ptr, [M, N], [stride_cm, 1], [BLOCK_M, BLOCK_N], C_LAYOUT
    )

    a_bufs = gl.allocate_shared_memory(
        DTYPE, [NUM_BUFFERS, BLOCK_M, BLOCK_K], A_LAYOUT
    )
    b_bufs = gl.allocate_shared_memory(DTYPE, [NUM_BUFFERS] + B_SHAPE, B_LAYOUT)

    pid_m = gl.program_id(0)
    pid_n = gl.program_id(1)
    off_m = pid_m * BLOCK_M
    off_n = pid_n * BLOCK_N

    tma_bars = gl.allocate_shared_memory(
        gl.int64, [NUM_BUFFERS, 1], mbarrier.MBarrierLayout()
    )
    mma_bars = gl.allocate_shared_memory(
        gl.int64, [NUM_BUFFERS, 1], mbarrier.MBarrierLayout()
    )
    for i in gl.static_range(NUM_BUFFERS):
        mbarrier.init(tma_bars.index(i), count=1)
        mbarrier.init(mma_bars.index(i), count=1)

    acc_tmem = allocate_tensor_memory(gl.float32, [BLOCK_M, BLOCK_N], TMEM_LAYOUT)
    idx = 0
    phase = 0
    use_acc = False
    for k in range(0, K, BLOCK_K):
        a = a_bufs.index(idx)
        b = b_bufs.index(idx)
        tma_bar = tma_bars.index(idx)
        mma_bar = mma_bars.index(idx)
        mbarrier.expect(
            tma_bar, a_desc.block_type.nbytes + b_desc.block_type.nbytes
        )
        tma.async_copy_global_to_shared(a_desc, [off_m, k], tma_bar, a)
        tma.async_copy_global_to_shared(
            b_desc, [off_n, k] if TRANS_B else [k, off_n], tma_bar, b
        )
        mbarrier.wait(tma_bar, phase=phase)

        if TRANS_B:
            b = b.permute((1, 0))
        tcgen05_mma(a, b, acc_tmem, use_acc=use_acc)
        tcgen05_commit(mma_bar)
        mbarrier.wait(mma_bar, phase=phase)
        use_acc = True

        idx += 1
        if idx == NUM_BUFFERS:
            idx = 0
            phase ^= 1

    for i in gl.static_range(NUM_BUFFERS):
        mbarrier.invalidate(tma_bars.index(i))
        mbarrier.invalidate(mma_bars.index(i))

    acc = acc_tmem.load(TMEM_REG)
    c_smem = gl.allocate_shared_memory(DTYPE, [BLOCK_M, BLOCK_N], C_LAYOUT)
    c_smem.store(acc.to(DTYPE))
    fence_async_shared()
    tma.async_copy_shared_to_global(c_desc, [off_m, off_n], c_smem)
    tma.store_wait(pendings=0)

# config = {"BLOCK_K": 64, "BLOCK_M": 128, "BLOCK_N": 128, "arch": "sm_100", "dtype": "fp8e4m3", "num_buffers": 1, "num_warps": 4, "trans_b": 0}
# arch = sm_100


// ===== COMPILED SASS (sm_100a) =====

	.target	sm_100a

	.elftype	@"ET_EXEC"


//--------------------- .note.nv.tkinfo           --------------------------
	.section	.note.nv.tkinfo,"",@"SHT_NOTE"
	.sectionflags	@"SHF_NOTE_NV_TKINFO"
	.tkinfo
        /*0018*/ 	.word	0x00000081
        /*0030*/ 	.string	""
        /*0030*/ 	.string	"ptxas-blackwell"
        /*0030*/ 	.string	"Cuda compilation tools, release 12.9, V12.9.86"
        /*0030*/ 	.string	"Build cuda_12.9.r12.9/compiler.36037853_0"
        /*0030*/ 	.string	"-v  -suppress-debug-info  -lineinfo  -arch sm_100a "



//--------------------- .note.nv.cuver            --------------------------
	.section	.note.nv.cuver,"",@"SHT_NOTE"
	.sectionflags	@"SHF_NOTE_NV_CUVER"
        /*0018*/ 	.short	0x0001
        /*001a*/ 	.short	0x0064
        /*001c*/ 	.short	0x0001
        /*001e*/ 	.short	0x0000
        /*0020*/ 	.short	0x0001
        /*0022*/ 	.short	0x0000


//--------------------- .nv.info                  --------------------------
	.section	.nv.info,"",@"SHT_CUDA_INFO"
	.align	4


	//----- nvinfo : EIATTR_REGCOUNT
	.align		4
        /*0000*/ 	.byte	0x04, 0x2f
        /*0002*/ 	.short	(.L_4 - .L_3)
	.align		4
.L_3:
        /*0004*/ 	.word	index@(gluon_tcgen05)
        /*0008*/ 	.word	0x00000087


	//----- nvinfo : EIATTR_FRAME_SIZE
	.align		4
.L_4:
        /*000c*/ 	.byte	0x04, 0x11
        /*000e*/ 	.short	(.L_6 - .L_5)
	.align		4
.L_5:
        /*0010*/ 	.word	index@($__internal_2_$__cuda_sm10x_tcgen05_guardrail_trap_unallocated_columns_being_dealloced)
        /*0014*/ 	.word	0x00000000


	//----- nvinfo : EIATTR_FRAME_SIZE
	.align		4
.L_6:
        /*0018*/ 	.byte	0x04, 0x11
        /*001a*/ 	.short	(.L_8 - .L_7)
	.align		4
.L_7:
        /*001c*/ 	.word	index@($__internal_1_$__cuda_sm10x_tcgen05_guardrail_trap_phase_invalid_during_alloc)
        /*0020*/ 	.word	0x00000000


	//----- nvinfo : EIATTR_FRAME_SIZE
	.align		4
.L_8:
        /*0024*/ 	.byte	0x04, 0x11
        /*0026*/ 	.short	(.L_10 - .L_9)
	.align		4
.L_9:
        /*0028*/ 	.word	index@($__internal_0_$__cuda_sm10x_tcgen05_guardrail_trap_col_being_dealloced_not_returned_by_alloc)
        /*002c*/ 	.word	0x00000000


	//----- nvinfo : EIATTR_FRAME_SIZE
	.align		4
.L_10:
        /*0030*/ 	.byte	0x04, 0x11
        /*0032*/ 	.short	(.L_12 - .L_11)
	.align		4
.L_11:
        /*0034*/ 	.word	index@(gluon_tcgen05)
        /*0038*/ 	.word	0x00000000


	//----- nvinfo : EIATTR_MIN_STACK_SIZE
	.align		4
.L_12:
        /*003c*/ 	.byte	0x04, 0x12
        /*003e*/ 	.short	(.L_14 - .L_13)
	.align		4
.L_13:
        /*0040*/ 	.word	index@(gluon_tcgen05)
        /*0044*/ 	.word	0x00000000
.L_14:


//--------------------- .nv.info.gluon_tcgen05    --------------------------
	.section	.nv.info.gluon_tcgen05,"",@"SHT_CUDA_INFO"
	.sectionflags	@""
	.align	4


	//----- nvinfo : EIATTR_CUDA_API_VERSION
	.align		4
        /*0000*/ 	.byte	0x04, 0x37
        /*0002*/ 	.short	(.L_16 - .L_15)
.L_15:
        /*0004*/ 	.word	0x00000081


	//----- nvinfo : EIATTR_KPARAM_INFO
	.align		4
.L_16:
        /*0008*/ 	.byte	0x04, 0x17
        /*000a*/ 	.short	(.L_18 - .L_17)
.L_17:
        /*000c*/ 	.word	0x00000000
        /*0010*/ 	.short	0x000a
        /*0012*/ 	.short	0x0048
        /*0014*/ 	.byte	0x00, 0xf4, 0x21, 0x00


	//----- nvinfo : EIATTR_KPARAM_INFO
	.align		4
.L_18:
        /*0018*/ 	.byte	0x04, 0x17
        /*001a*/ 	.short	(.L_20 - .L_19)
.L_19:
        /*001c*/ 	.word	0x00000000
        /*0020*/ 	.short	0x0009
        /*0022*/ 	.short	0x0040
        /*0024*/ 	.byte	0x00, 0xf4, 0x21, 0x00


	//----- nvinfo : EIATTR_KPARAM_INFO
	.align		4
.L_20:
        /*0028*/ 	.byte	0x04, 0x17
        /*002a*/ 	.short	(.L_22 - .L_21)
.L_21:
        /*002c*/ 	.word	0x00000000
        /*0030*/ 	.short	0x0008
        /*0032*/ 	.short	0x0038
        /*0034*/ 	.byte	0x00, 0xf0, 0x21, 0x00


	//----- nvinfo : EIATTR_KPARAM_INFO
	.align		4
.L_22:
        /*0038*/ 	.byte	0x04, 0x17
        /*003a*/ 	.short	(.L_24 - .L_23)
.L_23:
        /*003c*/ 	.word	0x00000000
        /*0040*/ 	.short	0x0007
        /*0042*/ 	.short	0x0030
        /*0044*/ 	.byte	0x00, 0xf0, 0x21, 0x00


	//----- nvinfo : EIATTR_KPARAM_INFO
	.align		4
.L_24:
        /*0048*/ 	.byte	0x04, 0x17
        /*004a*/ 	.short	(.L_26 - .L_25)
.L_25:
        /*004c*/ 	.word	0x00000000
        /*0050*/ 	.short	0x0006
        /*0052*/ 	.short	0x0028
        /*0054*/ 	.byte	0x00, 0xf0, 0x21, 0x00


	//----- nvinfo : EIATTR_KPARAM_INFO
	.align		4
.L_26:
        /*0058*/ 	.byte	0x04, 0x17
        /*005a*/ 	.short	(.L_28 - .L_27)
.L_27:
        /*005c*/ 	.word	0x00000000
        /*0060*/ 	.short	0x0005
        /*0062*/ 	.short	0x0020
        /*0064*/ 	.byte	0x00, 0xf0, 0x11, 0x00


	//----- nvinfo : EIATTR_KPARAM_INFO
	.align		4
.L_28:
        /*0068*/ 	.byte	0x04, 0x17
        /*006a*/ 	.short	(.L_30 - .L_29)
.L_29:
        /*006c*/ 	.word	0x00000000
        /*0070*/ 	.short	0x0004
        /*0072*/ 	.short	0x001c
        /*0074*/ 	.byte	0x00, 0xf0, 0x11, 0x00


	//----- nvinfo : EIATTR_KPARAM_INFO
	.align		4
.L_30:
        /*0078*/ 	.byte	0x04, 0x17
        /*007a*/ 	.short	(.L_32 - .L_31)
.L_31:
        /*007c*/ 	.word	0x00000000
        /*0080*/ 	.short	0x0003
        /*0082*/ 	.short	0x0018
        /*0084*/ 	.byte	0x00, 0xf0, 0x11, 0x00


	//----- nvinfo : EIATTR_KPARAM_INFO
	.align		4
.L_32:
        /*0088*/ 	.byte	0x04, 0x17
        /*008a*/ 	.short	(.L_34 - .L_33)
.L_33:
        /*008c*/ 	.word	0x00000000
        /*0090*/ 	.short	0x0002
        /*0092*/ 	.short	0x0010
        /*0094*/ 	.byte	0x00, 0xf4, 0x21, 0x00


	//----- nvinfo : EIATTR_KPARAM_INFO
	.align		4
.L_34:
        /*0098*/ 	.byte	0x04, 0x17
        /*009a*/ 	.short	(.L_36 - .L_35)
.L_35:
        /*009c*/ 	.word	0x00000000
        /*00a0*/ 	.short	0x0001
        /*00a2*/ 	.short	0x0008
        /*00a4*/ 	.byte	0x00, 0xf4, 0x21, 0x00


	//----- nvinfo : EIATTR_KPARAM_INFO
	.align		4
.L_36:
        /*00a8*/ 	.byte	0x04, 0x17
        /*00aa*/ 	.short	(.L_38 - .L_37)
.L_37:
        /*00ac*/ 	.word	0x00000000
        /*00b0*/ 	.short	0x0000
        /*00b2*/ 	.short	0x0000
        /*00b4*/ 	.byte	0x00, 0xf4, 0x21, 0x00


	//----- nvinfo : EIATTR_AT_ENTRY_FRAGMENTS
	.align		4
.L_38:
        /*00b8*/ 	.byte	0x04, 0x4f
        /*00ba*/ 	.short	(.L_40 - .L_39)


	//   ....[0]....
.L_39:
        /*00bc*/ 	.word	0x00000004


	//----- nvinfo : EIATTR_RESERVED_SMEM_USED
	.align		4
.L_40:
        /*00c0*/ 	.byte	0x01, 0x41
	.zero		2


	//----- nvinfo : EIATTR_SPARSE_MMA_MASK
	.align		4
        /*00c4*/ 	.byte	0x03, 0x50
        /*00c6*/ 	.short	0x0000


	//----- nvinfo : EIATTR_TCGEN05_1CTA_USED
	.align		4
        /*00c8*/ 	.byte	0x01, 0x51
	.zero		2


	//----- nvinfo : EIATTR_MAXREG_COUNT
	.align		4
        /*00cc*/ 	.byte	0x03, 0x1b
        /*00ce*/ 	.short	0x00ff


	//----- nvinfo : EIATTR_NUM_BARRIERS
	.align		4
        /*00d0*/ 	.byte	0x02, 0x4c
        /*00d2*/ 	.byte	0x01
	.zero		1


	//----- nvinfo : EIATTR_INT_WARP_WIDE_INSTR_OFFSETS
	.align		4
        /*00d4*/ 	.byte	0x04, 0x31
        /*00d6*/ 	.short	(.L_42 - .L_41)


	//   ....[0]....
.L_41:
        /*00d8*/ 	.word	0x00001650


	//   ....[1]....
        /*00dc*/ 	.word	0x00001670


	//   ....[2]....
        /*00e0*/ 	.word	0x000016f0


	//   ....[3]....
        /*00e4*/ 	.word	0x00001810


	//   ....[4]....
        /*00e8*/ 	.word	0x00001820


	//   ....[5]....
        /*00ec*/ 	.word	0x00001830


	//   ....[6]....
        /*00f0*/ 	.word	0x00001840


	//   ....[7]....
        /*00f4*/ 	.word	0x00001a90


	//   ....[8]....
        /*00f8*/ 	.word	0x00001aa0


	//   ....[9]....
        /*00fc*/ 	.word	0x00001bc0


	//   ....[10]....
        /*0100*/ 	.word	0x00001bd0


	//   ....[11]....
        /*0104*/ 	.word	0x00001c20


	//   ....[12]....
        /*0108*/ 	.word	0x00001c60


	//   ....[13]....
        /*010c*/ 	.word	0x00001d90


	//   ....[14]....
        /*0110*/ 	.word	0x00001da0


	//   ....[15]....
        /*0114*/ 	.word	0x00001f90


	//   ....[16]....
        /*0118*/ 	.word	0x00001fa0


	//   ....[17]....
        /*011c*/ 	.word	0x000026b0


	//   ....[18]....
        /*0120*/ 	.word	0x00002700


	//----- nvinfo : EIATTR_COOP_GROUP_MASK_REGIDS
	.align		4
.L_42:
        /*0124*/ 	.byte	0x04, 0x29
        /*0126*/ 	.short	(.L_44 - .L_43)


	//   ....[0]....
.L_43:
        /*0128*/ 	.word	0xffffffff


	//   ....[1]....
        /*012c*/ 	.word	0xffffffff


	//   ....[2]....
        /*0130*/ 	.word	0xffffffff


	//   ....[3]....
        /*0134*/ 	.word	0xffffffff


	//   ....[4]....
        /*0138*/ 	.word	0xffffffff


	//   ....[5]....
        /*013c*/ 	.word	0xffffffff


	//   ....[6]....
        /*0140*/ 	.word	0xffffffff


	//   ....[7]....
        /*0144*/ 	.word	0xffffffff


	//   ....[8]....
        /*0148*/ 	.word	0xffffffff


	//   ....[9]....
        /*014c*/ 	.word	0xffffffff


	//----- nvinfo : EIATTR_COOP_GROUP_INSTR_OFFSETS
	.align		4
.L_44:
        /*0150*/ 	.byte	0x04, 0x28
        /*0152*/ 	.short	(.L_46 - .L_45)


	//   ....[0]....
.L_45:
        /*0154*/ 	.word	0x00000050


	//   ....[1]....
        /*0158*/ 	.word	0x00000310


	//   ....[2]....
        /*015c*/ 	.word	0x000004f0


	//   ....[3]....
        /*0160*/ 	.word	0x000009a0


	//   ....[4]....
        /*0164*/ 	.word	0x00000ae0


	//   ....[5]....
        /*0168*/ 	.word	0x00000f50


	//   ....[6]....
        /*016c*/ 	.word	0x00001090


	//   ....[7]....
        /*0170*/ 	.word	0x000014e0


	//   ....[8]....
        /*0174*/ 	.word	0x00002540


	//   ....[9]....
        /*0178*/ 	.word	0x000027b0


	//----- nvinfo : EIATTR_VRC_CTA_INIT_COUNT
	.align		4
.L_46:
        /*017c*/ 	.byte	0x02, 0x4a
        /*017e*/ 	.byte	0x80
	.zero		1


	//----- nvinfo : EIATTR_MBARRIER_INSTR_OFFSETS
	.align		4
        /*0180*/ 	.byte	0x04, 0x39
        /*0182*/ 	.short	(.L_48 - .L_47)


	//   ....[0]....
.L_47:
        /*0184*/ 	.word	0x00001710
        /*0188*/ 	.word	0x000000ff
        /*018c*/ 	.word	0x00004000
        /*0190*/ 	.short	0x0100
        /*0192*/ 	.byte	0x08
	.zero		1


	//   ....[1]....
        /*0194*/ 	.word	0x00001720
        /*0198*/ 	.word	0x000000ff
        /*019c*/ 	.word	0x00004010
        /*01a0*/ 	.short	0x0100
        /*01a2*/ 	.byte	0x08
	.zero		1


	//   ....[2]....
        /*01a4*/ 	.word	0x000019b0
        /*01a8*/ 	.word	0x000000ff
        /*01ac*/ 	.word	0x00004000
        /*01b0*/ 	.short	0x010a
        /*01b2*/ 	.byte	0x08
	.zero		1


	//   ....[3]....
        /*01b4*/ 	.word	0x00001af0
        /*01b8*/ 	.word	0x000000ff
        /*01bc*/ 	.word	0x00004010
        /*01c0*/ 	.short	0x010a
        /*01c2*/ 	.byte	0x08
	.zero		1


	//   ....[4]....
        /*01c4*/ 	.word	0x00001cd0
        /*01c8*/ 	.word	0x000000ff
        /*01cc*/ 	.word	0x00004000
        /*01d0*/ 	.short	0x010a
        /*01d2*/ 	.byte	0x08
	.zero		1


	//   ....[5]....
        /*01d4*/ 	.word	0x00001de0
        /*01d8*/ 	.word	0x000000ff
        /*01dc*/ 	.word	0x00004010
        /*01e0*/ 	.short	0x010a
        /*01e2*/ 	.byte	0x08
	.zero		1


	//   ....[6]....
        /*01e4*/ 	.word	0x00001e70
        /*01e8*/ 	.word	0x000000ff
        /*01ec*/ 	.word	0x00004000
        /*01f0*/ 	.short	0x0108
        /*01f2*/ 	.byte	0x08
	.zero		1


	//   ....[7]....
        /*01f4*/ 	.word	0x00001e80
        /*01f8*/ 	.word	0x000000ff
        /*01fc*/ 	.word	0x00004010
        /*0200*/ 	.short	0x0108
        /*0202*/ 	.byte	0x08
	.zero		1


	//   ....[8]....
        /*0204*/ 	.word	0x000027d0
        /*0208*/ 	.word	0x000000ff
        /*020c*/ 	.word	0x00004000
        /*0210*/ 	.short	0x010a
        /*0212*/ 	.byte	0x08
	.zero		1


	//   ....[9]....
        /*0214*/ 	.word	0x00002800
        /*0218*/ 	.word	0x000000ff
        /*021c*/ 	.word	0x00004010
        /*0220*/ 	.short	0x010a
        /*0222*/ 	.byte	0x08
	.zero		1


	//   ....[10]....
        /*0224*/ 	.word	0x00002830
        /*0228*/ 	.word	0x000000ff
        /*022c*/ 	.word	0x00004000
        /*0230*/ 	.short	0x010a
        /*0232*/ 	.byte	0x08
	.zero		1


	//   ....[11]....
        /*0234*/ 	.word	0x00002860
        /*0238*/ 	.word	0x000000ff
        /*023c*/ 	.word	0x00004010
        /*0240*/ 	.short	0x010a
        /*0242*/ 	.byte	0x08
	.zero		1


	//----- nvinfo : EIATTR_NUM_MBARRIERS
	.align		4
.L_48:
        /*0244*/ 	.byte	0x03, 0x38
        /*0246*/ 	.short	0x0002


	//----- nvinfo : EIATTR_EXIT_INSTR_OFFSETS
	.align		4
        /*0248*/ 	.byte	0x04, 0x1c
        /*024a*/ 	.short	(.L_50 - .L_49)


	//   ....[0]....
.L_49:
        /*024c*/ 	.word	0x000027c0


	//----- nvinfo : EIATTR_REQNTID
	.align		4
.L_50:
        /*0250*/ 	.byte	0x04, 0x10
        /*0252*/ 	.short	(.L_52 - .L_51)
.L_51:
        /*0254*/ 	.word	0x00000080
        /*0258*/ 	.word	0x00000001
        /*025c*/ 	.word	0x00000001


	//----- nvinfo : EIATTR_CRS_STACK_SIZE
	.align		4
.L_52:
        /*0260*/ 	.byte	0x04, 0x1e
        /*0262*/ 	.short	(.L_54 - .L_53)
.L_53:
        /*0264*/ 	.word	0x00000000


	//----- nvinfo : EIATTR_CBANK_PARAM_SIZE
	.align		4
.L_54:
        /*0268*/ 	.byte	0x03, 0x19
        /*026a*/ 	.short	0x0050


	//----- nvinfo : EIATTR_PARAM_CBANK
	.align		4
        /*026c*/ 	.byte	0x04, 0x0a
        /*026e*/ 	.short	(.L_56 - .L_55)
	.align		4
.L_55:
        /*0270*/ 	.word	index@(.nv.constant0.gluon_tcgen05)
        /*0274*/ 	.short	0x0380
        /*0276*/ 	.short	0x0050


	//----- nvinfo : EIATTR_SW_WAR
	.align		4
.L_56:
        /*0278*/ 	.byte	0x04, 0x36
        /*027a*/ 	.short	(.L_58 - .L_57)
.L_57:
        /*027c*/ 	.word	0x00000008
.L_58:


//--------------------- .nv.compat                --------------------------
	.section	.nv.compat,"",@"SHT_CUDA_COMPAT_INFO"
	.align	4
        /*0000*/ 	.byte	0x02, 0x02, 0x02, 0x00, 0x02, 0x05, 0x05, 0x00, 0x02, 0x03, 0x03, 0x00, 0x02, 0x06, 0x01, 0x00


//--------------------- .nv.callgraph             --------------------------
	.section	.nv.callgraph,"",@"SHT_CUDA_CALLGRAPH"
	.align	4
	.sectionentsize	8
	.align		4
        /*0000*/ 	.word	0x00000000
	.align		4
        /*0004*/ 	.word	0xffffffff
	.align		4
        /*0008*/ 	.word	0x00000000
	.align		4
        /*000c*/ 	.word	0xfffffffe
	.align		4
        /*0010*/ 	.word	0x00000000
	.align		4
        /*0014*/ 	.word	0xfffffffd
	.align		4
        /*0018*/ 	.word	0x00000000
	.align		4
        /*001c*/ 	.word	0xfffffffc


//--------------------- .text.gluon_tcgen05       --------------------------
	.section	.text.gluon_tcgen05,"ax",@progbits
	.align	128
        .global         gluon_tcgen05
        .type           gluon_tcgen05,@function
        .size           gluon_tcgen05,(.L_x_73 - gluon_tcgen05)
        .other          gluon_tcgen05,@"STO_CUDA_ENTRY STV_DEFAULT"
gluon_tcgen05:
.text.gluon_tcgen05:
[----:B------:R-:W1:Y:S01]  /*0000*/  LDC R1, c[0x0][0x37c] ;  /* 0x0000df00ff017b82 */ /* 0x000e620000000800 */
[----:B------:R-:W2:Y:S02]  /*0010*/  S2R R0, SR_TID.X ;  /* 0x0000000000007919 */ /* 0x000ea40000002100 */
[----:B--2---:R-:W-:-:S13]  /*0020*/  ISETP.GE.U32.AND P2, PT, R0, 0x20, PT ;  /* 0x000000200000780c */ /* 0x004fda0003f46070 */
[----:B------:R-:W-:Y:S05]  /*0030*/  @P2 BRA `(.L_x_0) ;  /* 0x0000000000b82947 */ /* 0x000fea0003800000 */
[----:B------:R-:W2:Y:S01]  /*0040*/  S2UR UR6, SR_CgaCtaId ;  /* 0x00000000000679c3 */ /* 0x000ea20000008800 */
[----:B------:R-:W-:Y:S01]  /*0050*/  NOP ;  /* 0x0000000000007918 */ /* 0x000fe20000000000 */
[----:B------:R-:W-:Y:S02]  /*0060*/  UMOV UR4, 0x40 ;  /* 0x0000004000047882 */ /* 0x000fe40000000000 */
[----:B--2---:R-:W-:-:S09]  /*0070*/  ULEA UR4, UR6, UR4, 0x18 ;  /* 0x0000000406047291 */ /* 0x004fd2000f8ec0ff */
[----:B------:R-:W2:Y:S01]  /*0080*/  LDS.U8 R2, [UR4] ;  /* 0x00000004ff027984 */ /* 0x000ea20008000000 */
[----:B------:R-:W-:Y:S02]  /*0090*/  UMOV UR4, 0x400 ;  /* 0x0000040000047882 */ /* 0x000fe40000000000 */
[----:B------:R-:W-:Y:S01]  /*00a0*/  ULEA UR4, UR6, UR4, 0x18 ;  /* 0x0000000406047291 */ /* 0x000fe2000f8ec0ff */
[----:B--2---:R-:W-:-:S13]  /*00b0*/  ISETP.NE.AND P0, PT, R2, RZ, PT ;  /* 0x000000ff0200720c */ /* 0x004fda0003f05270 */
[----:B------:R-:W-:Y:S05]  /*00c0*/  @P0 BRA `(.L_x_1) ;  /* 0x00000000007c0947 */ /* 0x000fea0003800000 */
[----:B------:R-:W-:-:S13]  /*00d0*/  ELECT P0, URZ, PT ;  /* 0x0000000000ff782f */ /* 0x000fda0003800000 */
[----:B------:R-:W-:Y:S05]  /*00e0*/  @!P0 BRA `(.L_x_2) ;  /* 0x0000000000848947 */ /* 0x000fea0003800000 */
[----:B------:R-:W-:Y:S01]  /*00f0*/  UMOV UR5, 0x4 ;  /* 0x0000000400057882 */ /* 0x000fe20000000000 */
[----:B------:R-:W-:Y:S02]  /*0100*/  IMAD.MOV.U32 R5, RZ, RZ, 0x1 ;  /* 0x00000001ff057424 */ /* 0x000fe400078e00ff */
[----:B------:R-:W-:Y:S02]  /*0110*/  IMAD.MOV.U32 R3, RZ, RZ, 0xf ;  /* 0x0000000fff037424 */ /* 0x000fe400078e00ff */
[----:B------:R-:W-:Y:S04]  /*0120*/  DEPBAR.LE SB2, 0x36 ;  /* 0x0000ad800000791a */ /* 0x000fe80000000000 */
[----:B------:R-:W2:Y:S02]  /*0130*/  UTCATOMSWS.FIND_AND_SET.ALIGN UP0, UR5, UR5 ;  /* 0x00000005000575e3 */ /* 0x000ea40008000800 */
[----:B--2---:R-:W-:-:S04]  /*0140*/  PLOP3.LUT P0, PT, PT, PT, UP0, 0x80, 0x8 ;  /* 0x000000000008781c */ /* 0x004fc80003f0f008 */
[----:B------:R-:W-:-:S04]  /*0150*/  SEL R2, RZ, 0xffffffff, !P0 ;  /* 0xffffffffff027807 */ /* 0x000fc80004000000 */
[----:B------:R-:W-:Y:S01]  /*0160*/  ISETP.NE.AND P0, PT, R2, RZ, PT ;  /* 0x000000ff0200720c */ /* 0x000fe20003f05270 */
[----:B------:R-:W-:-:S12]  /*0170*/  IMAD.U32 R2, RZ, RZ, UR5 ;  /* 0x00000005ff027e24 */ /* 0x000fd8000f8e00ff */
[----:B------:R-:W-:Y:S05]  /*0180*/  @P0 BRA `(.L_x_3) ;  /* 0x0000000000240947 */ /* 0x000fea0003800000 */
.L_x_4:
[----:B------:R-:W-:Y:S05]  /*0190*/  NANOSLEEP 0x64 ;  /* 0x000000640000795d */ /* 0x000fea0003800000 */
[----:B------:R-:W-:-:S05]  /*01a0*/  UMOV UR5, 0x4 ;  /* 0x0000000400057882 */ /* 0x000fca0000000000 */
[----:B------:R-:W-:Y:S04]  /*01b0*/  DEPBAR.LE SB2, 0x36 ;  /* 0x0000ad800000791a */ /* 0x000fe80000000000 */
[----:B------:R-:W2:Y:S02]  /*01c0*/  UTCATOMSWS.FIND_AND_SET.ALIGN UP0, UR5, UR5 ;  /* 0x00000005000575e3 */ /* 0x000ea40008000800 */
[----:B--2---:R-:W-:-:S04]  /*01d0*/  PLOP3.LUT P0, PT, PT, PT, UP0, 0x80, 0x8 ;  /* 0x000000000008781c */ /* 0x004fc80003f0f008 */
[----:B------:R-:W-:-:S04]  /*01e0*/  SEL R2, RZ, 0xffffffff, !P0 ;  /* 0xffffffffff027807 */ /* 0x000fc80004000000 */
[----:B------:R-:W-:Y:S01]  /*01f0*/  ISETP.NE.AND P0, PT, R2, RZ, PT ;  /* 0x000000ff0200720c */ /* 0x000fe20003f05270 */
[----:B------:R-:W-:-:S12]  /*0200*/  IMAD.U32 R2, RZ, RZ, UR5 ;  /* 0x00000005ff027e24 */ /* 0x000fd8000f8e00ff */
[----:B------:R-:W-:Y:S05]  /*0210*/  @!P0 BRA `(.L_x_4) ;  /* 0xfffffffc00dc8947 */ /* 0x000fea000383ffff */
.L_x_3:
[C---:B------:R-:W-:Y:S01]  /*0220*/  VIADD R4, R2.reuse, 0x10 ;  /* 0x0000001002047836 */ /* 0x040fe20000000000 */
[----:B------:R-:W-:Y:S01]  /*0230*/  UMOV UR5, 0x50 ;  /* 0x0000005000057882 */ /* 0x000fe20000000000 */
[----:B------:R-:W-:Y:S01]  /*0240*/  SHF.L.U32 R3, R3, R2, RZ ;  /* 0x0000000203037219 */ /* 0x000fe200000006ff */
[----:B------:R-:W-:Y:S01]  /*0250*/  ULEA UR5, UR6, UR5, 0x18 ;  /* 0x0000000506057291 */ /* 0x000fe2000f8ec0ff */
[----:B------:R-:W-:Y:S01]  /*0260*/  IMAD.SHL.U32 R2, R2, 0x20, RZ ;  /* 0x0000002002027824 */ /* 0x000fe200078e00ff */
[----:B------:R-:W-:-:S04]  /*0270*/  SHF.L.U32 R4, R5, R4, RZ ;  /* 0x0000000405047219 */ /* 0x000fc800000006ff */
[----:B------:R-:W-:-:S05]  /*0280*/  LOP3.LUT R3, R4, R3, RZ, 0xfc, !PT ;  /* 0x0000000304037212 */ /* 0x000fca00078efcff */
[----:B------:R2:W-:Y:S04]  /*0290*/  ATOMS.OR RZ, [UR5], R3 ;  /* 0x00000003ffff798c */ /* 0x0005e8000b000005 */
[----:B------:R2:W-:Y:S01]  /*02a0*/  STS [UR4], R2 ;  /* 0x00000002ff007988 */ /* 0x0005e20008000804 */
[----:B------:R-:W-:Y:S05]  /*02b0*/  BRA `(.L_x_2) ;  /* 0x0000000000107947 */ /* 0x000fea0003800000 */
.L_x_1:
[----:B------:R-:W-:Y:S01]  /*02c0*/  IMAD.MOV.U32 R3, RZ, RZ, -0x1 ;  /* 0xffffffffff037424 */ /* 0x000fe200078e00ff */
[----:B------:R-:W-:-:S04]  /*02d0*/  MOV R2, 0x300 ;  /* 0x0000030000027802 */ /* 0x000fc80000000f00 */
[----:B------:R2:W-:Y:S03]  /*02e0*/  STS [UR4], R3 ;  /* 0x00000003ff007988 */ /* 0x0005e60008000804 */
[----:B-12---:R-:W-:Y:S05]  /*02f0*/  CALL.REL.NOINC `($__internal_1_$__cuda_sm10x_tcgen05_guardrail_trap_phase_invalid_during_alloc) ;  /* 0x0000002400707944 */ /* 0x006fea0003c00000 */
.L_x_2:
[----:B------:R-:W-:Y:S05]  /*0300*/  WARPSYNC.ALL ;  /* 0x0000000000007948 */ /* 0x000fea0003800000 */
[----:B------:R-:W-:Y:S01]  /*0310*/  NOP ;  /* 0x0000000000007918 */ /* 0x000fe20000000000 */
.L_x_0:
[----:B------:R-:W3:Y:S08]  /*0320*/  S2UR UR4, SR_CgaCtaId ;  /* 0x00000000000479c3 */ /* 0x000ef00000008800 */
[----:B------:R-:W-:Y:S01]  /*0330*/  BAR.SYNC.DEFER_BLOCKING 0x0 ;  /* 0x0000000000007b1d */ /* 0x000fe20000010000 */
[----:B------:R-:W-:-:S05]  /*0340*/  LOP3.LUT R132, R0, 0x7f, RZ, 0xc0, !PT ;  /* 0x0000007f00847812 */ /* 0x000fca00078ec0ff */
[----:B------:R-:W-:Y:S02]  /*0350*/  UMOV UR8, 0x400 ;  /* 0x0000040000087882 */ /* 0x000fe40000000000 */
[----:B------:R-:W4:Y:S08]  /*0360*/  LDC R10, c[0x0][0x3a0] ;  /* 0x0000e800ff0a7b82 */ /* 0x000f300000000800 */
[----:B------:R-:W5:Y:S01]  /*0370*/  S2UR UR6, SR_CTAID.Y ;  /* 0x00000000000679c3 */ /* 0x000f620000002600 */
[----:B---3--:R-:W-:-:S09]  /*0380*/  ULEA UR8, UR4, UR8, 0x18 ;  /* 0x0000000804087291 */ /* 0x008fd2000f8ec0ff */
[----:B--2---:R-:W2:Y:S01]  /*0390*/  LDS R3, [UR8] ;  /* 0x00000008ff037984 */ /* 0x004ea20008000800 */
[----:B------:R-:W-:Y:S06]  /*03a0*/  BAR.SYNC.DEFER_BLOCKING 0x0 ;  /* 0x0000000000007b1d */ /* 0x000fec0000010000 */
[----:B------:R-:W-:Y:S05]  /*03b0*/  @P2 BRA `(.L_x_5) ;  /* 0x0000000000182947 */ /* 0x000fea0003800000 */
[----:B------:R-:W-:Y:S01]  /*03c0*/  ELECT P0, URZ, PT ;  /* 0x0000000000ff782f */ /* 0x000fe20003800000 */
[----:B------:R-:W-:Y:S01]  /*03d0*/  IMAD.MOV.U32 R2, RZ, RZ, 0x1 ;  /* 0x00000001ff027424 */ /* 0x000fe200078e00ff */
[----:B------:R-:W-:Y:S01]  /*03e0*/  UMOV UR5, 0x40 ;  /* 0x0000004000057882 */ /* 0x000fe20000000000 */
[----:B------:R-:W-:Y:S01]  /*03f0*/  UVIRTCOUNT.DEALLOC.SMPOOL 0x80 ;  /* 0x000000800000784c */ /* 0x000fe20000000000 */
[----:B------:R-:W-:-:S09]  /*0400*/  ULEA UR5, UR4, UR5, 0x18 ;  /* 0x0000000504057291 */ /* 0x000fd2000f8ec0ff */
[----:B------:R3:W-:Y:S03]  /*0410*/  @P0 STS.U8 [UR5], R2 ;  /* 0x00000002ff000988 */ /* 0x0007e60008000005 */
.L_x_5:
[----:B------:R-:W3:Y:S01]  /*0420*/  S2UR UR4, SR_CTAID.Z ;  /* 0x00000000000479c3 */ /* 0x000ee20000002700 */
[----:B------:R-:W5:Y:S01]  /*0430*/  LDCU UR5, c[0x0][0x370] ;  /* 0x00006e00ff0577ac */ /* 0x000f620008000800 */
[----:B------:R-:W-:Y:S01]  /*0440*/  ISETP.GE.U32.AND P0, PT, R132, 0x20, PT ;  /* 0x000000208400780c */ /* 0x000fe20003f06070 */
[----:B----4-:R-:W-:Y:S01]  /*0450*/  VIADD R5, R10, 0xffffffff ;  /* 0xffffffff0a057836 */ /* 0x010fe20000000000 */
[C---:B------:R-:W-:Y:S01]  /*0460*/  ISETP.NE.U32.AND P3, PT, R132.reuse, RZ, PT ;  /* 0x000000ff8400720c */ /* 0x040fe20003f65070 */
[----:B------:R-:W3:Y:S01]  /*0470*/  LDCU UR7, c[0x0][0x374] ;  /* 0x00006e80ff0777ac */ /* 0x000ee20008000800 */
[----:B------:R-:W-:Y:S01]  /*0480*/  LEA R4, R132, UR8, 0x2 ;  /* 0x0000000884047c11 */ /* 0x000fe2000f8e10ff */
[----:B------:R-:W-:Y:S01]  /*0490*/  BSSY.RECONVERGENT B0, `(.L_x_6) ;  /* 0x0000015000007945 */ /* 0x000fe20003800200 */
[----:B------:R-:W5:Y:S01]  /*04a0*/  S2UR UR11, SR_CTAID.X ;  /* 0x00000000000b79c3 */ /* 0x000f620000002500 */
[----:B------:R-:W4:Y:S01]  /*04b0*/  LDCU.64 UR16, c[0x0][0x3c0] ;  /* 0x00007800ff1077ac */ /* 0x000f220008000a00 */
[----:B--2---:R-:W-:-:S05]  /*04c0*/  R2UR UR29, R3 ;  /* 0x00000000031d72ca */ /* 0x004fca00000e0000 */
[----:B------:R2:W-:Y:S01]  /*04d0*/  @!P0 STS [R4], RZ ;  /* 0x000000ff04008388 */ /* 0x0005e20000000800 */
[----:B------:R-:W1:Y:S01]  /*04e0*/  LDC R6, c[0x0][0x398] ;  /* 0x0000e600ff067b82 */ /* 0x000e620000000800 */
[----:B------:R-:W-:Y:S02]  /*04f0*/  NOP ;  /* 0x0000000000007918 */ /* 0x000fe40000000000 */
[----:B------:R2:W-:Y:S01]  /*0500*/  @!P3 STS [UR8+0x20], R5 ;  /* 0x00002005ff00b988 */ /* 0x0005e20008000808 */
[----:B---3-5:R-:W-:-:S04]  /*0510*/  UIMAD UR4, UR4, UR7, UR6 ;  /* 0x00000007040472a4 */ /* 0x028fc8000f8e0206 */
[----:B------:R-:W-:-:S04]  /*0520*/  UIMAD UR4, UR4, UR5, UR11 ;  /* 0x00000005040472a4 */ /* 0x000fc8000f8e020b */
[----:B------:R-:W-:-:S04]  /*0530*/  UIMAD UR4, UR4, 0x180, URZ ;  /* 0x00000180040478a4 */ /* 0x000fc8000f8e02ff */
[----:B----4-:R-:W-:Y:S01]  /*0540*/  UIADD3 UR12, UP0, UPT, UR4, UR16, URZ ;  /* 0x00000010040c7290 */ /* 0x010fe2000ff1e0ff */
[----:B-1----:R-:W-:-:S03]  /*0550*/  VIADD R6, R6, 0xffffffff ;  /* 0xffffffff06067836 */ /* 0x002fc60000000000 */
[----:B------:R-:W-:Y:S01]  /*0560*/  ULEA.HI.X.SX32 UR13, UR4, UR17, 0x1, UP0 ;  /* 0x00000011040d7291 */ /* 0x000fe200080f0eff */
[----:B--2---:R-:W-:Y:S11]  /*0570*/  @P3 BRA `(.L_x_7) ;  /* 0x0000000000183947 */ /* 0x004ff60003800000 */
[----:B------:R-:W1:Y:S01]  /*0580*/  LDS R2, [UR8+0x8] ;  /* 0x00000808ff027984 */ /* 0x000e620008000800 */
[----:B------:R-:W2:Y:S01]  /*0590*/  LDC.64 R8, c[0x0][0x380] ;  /* 0x0000e000ff087b82 */ /* 0x000ea20000000a00 */
[----:B------:R-:W-:Y:S02]  /*05a0*/  IMAD.MOV.U32 R3, RZ, RZ, 0x70 ;  /* 0x00000070ff037424 */ /* 0x000fe400078e00ff */
[----:B--2---:R2:W-:Y:S03]  /*05b0*/  STS.64 [UR8], R8 ;  /* 0x00000008ff007988 */ /* 0x0045e60008000a08 */
[----:B-1----:R-:W-:-:S05]  /*05c0*/  LOP3.LUT R2, R2, 0x10, R3, 0xd8, !PT ;  /* 0x0000001002027812 */ /* 0x002fca00078ed803 */
[----:B------:R2:W-:Y:S02]  /*05d0*/  STS [UR8+0x8], R2 ;  /* 0x00000802ff007988 */ /* 0x0005e40008000808 */
.L_x_7:
[----:B------:R-:W-:Y:S05]  /*05e0*/  BSYNC.RECONVERGENT B0 ;  /* 0x0000000000007941 */ /* 0x000fea0003800200 */
.L_x_6:
[----:B------:R-:W-:Y:S04]  /*05f0*/  BSSY.RECONVERGENT B0, `(.L_x_8) ;  /* 0x000000a000007945 */ /* 0x000fe80003800200 */
[----:B------:R-:W-:Y:S05]  /*0600*/  @P3 BRA `(.L_x_9) ;  /* 0x0000000000203947 */ /* 0x000fea0003800000 */
[----:B--2---:R-:W1:Y:S01]  /*0610*/  LDS R2, [UR8+0x34] ;  /* 0x00003408ff027984 */ /* 0x004e620008000800 */
[----:B------:R-:W-:Y:S02]  /*0620*/  IMAD.MOV.U32 R3, RZ, RZ, 0x3f000000 ;  /* 0x3f000000ff037424 */ /* 0x000fe400078e00ff */
[----:B------:R-:W-:Y:S01]  /*0630*/  @!P3 IMAD.MOV.U32 R7, RZ, RZ, 0x7f ;  /* 0x0000007fff07b424 */ /* 0x000fe200078e00ff */
[----:B------:R-:W2:Y:S02]  /*0640*/  @!P3 LDS R8, [UR8+0x38] ;  /* 0x00003808ff08b984 */ /* 0x000ea40008000800 */
[----:B-1----:R-:W-:Y:S02]  /*0650*/  LOP3.LUT R2, R2, 0xff000000, R3, 0xb8, !PT ;  /* 0xff00000002027812 */ /* 0x002fe400078eb803 */
[----:B--2---:R-:W-:-:S03]  /*0660*/  @!P3 LOP3.LUT R3, R8, 0xff, R7, 0xb8, !PT ;  /* 0x000000ff0803b812 */ /* 0x004fc600078eb807 */
[----:B------:R1:W-:Y:S04]  /*0670*/  STS [UR8+0x34], R2 ;  /* 0x00003402ff007988 */ /* 0x0003e80008000808 */
[----:B------:R1:W-:Y:S02]  /*0680*/  @!P3 STS [UR8+0x38], R3 ;  /* 0x00003803ff00b988 */ /* 0x0003e40008000808 */
.L_x_9:
[----:B------:R-:W-:Y:S05]  /*0690*/  BSYNC.RECONVERGENT B0 ;  /* 0x0000000000007941 */ /* 0x000fea0003800200 */
.L_x_8:
[----:B------:R-:W-:Y:S04]  /*06a0*/  BSSY.RECONVERGENT B0, `(.L_x_10) ;  /* 0x000000a000007945 */ /* 0x000fe80003800200 */
[----:B------:R-:W-:Y:S05]  /*06b0*/  @P3 BRA `(.L_x_11) ;  /* 0x0000000000203947 */ /* 0x000fea0003800000 */
[----:B-12---:R-:W1:Y:S01]  /*06c0*/  LDS R2, [UR8+0x1c] ;  /* 0x00001c08ff027984 */ /* 0x006e620008000800 */
[----:B------:R-:W2:Y:S03]  /*06d0*/  LDC.64 R8, c[0x0][0x3a8] ;  /* 0x0000ea00ff087b82 */ /* 0x000ea60000000a00 */
[----:B------:R3:W-:Y:S01]  /*06e0*/  STS [UR8+0x24], R6 ;  /* 0x00002406ff007988 */ /* 0x0007e20008000808 */
[--C-:B--2---:R-:W-:Y:S02]  /*06f0*/  SHF.R.U32.HI R7, RZ, 0x4, R9.reuse ;  /* 0x00000004ff077819 */ /* 0x104fe40000011609 */
[----:B------:R-:W-:-:S05]  /*0700*/  SHF.R.U64 R3, R8, 0x4, R9 ;  /* 0x0000000408037819 */ /* 0x000fca0000001209 */
[----:B------:R3:W-:Y:S01]  /*0710*/  STS [UR8+0xc], R3 ;  /* 0x00000c03ff007988 */ /* 0x0007e20008000808 */
[----:B-1----:R-:W-:-:S05]  /*0720*/  LOP3.LUT R2, R2, 0xf, R7, 0xb8, !PT ;  /* 0x0000000f02027812 */ /* 0x002fca00078eb807 */
[----:B------:R3:W-:Y:S02]  /*0730*/  STS [UR8+0x1c], R2 ;  /* 0x00001c02ff007988 */ /* 0x0007e40008000808 */
.L_x_11:
[----:B------:R-:W-:Y:S05]  /*0740*/  BSYNC.RECONVERGENT B0 ;  /* 0x0000000000007941 */ /* 0x000fea0003800200 */
.L_x_10:
[----:B------:R-:W-:Y:S04]  /*0750*/  BSSY.RECONVERGENT B1, `(.L_x_12) ;  /* 0x000001d000017945 */ /* 0x000fe80003800200 */
[----:B------:R-:W-:Y:S04]  /*0760*/  BSSY.RELIABLE B0, `(.L_x_13) ;  /* 0x0000018000007945 */ /* 0x000fe80003800100 */
[----:B------:R-:W-:Y:S05]  /*0770*/  @P3 BRA `(.L_x_14) ;  /* 0x00000000001c3947 */ /* 0x000fea0003800000 */
[----:B-123--:R-:W1:Y:S02]  /*0780*/  LDS R2, [UR8+0x34] ;  /* 0x00003408ff027984 */ /* 0x00ee640008000800 */
[----:B-1----:R-:W-:-:S05]  /*0790*/  LOP3.LUT R2, R2, 0x7, RZ, 0xb8, !PT ;  /* 0x0000000702027812 */ /* 0x002fca00078eb8ff */
[----:B------:R1:W-:Y:S01]  /*07a0*/  STS [UR8+0x34], R2 ;  /* 0x00003402ff007988 */ /* 0x0003e20008000808 */
[----:B------:R-:W-:Y:S05]  /*07b0*/  @P3 BRA `(.L_x_15) ;  /* 0x00000000001c3947 */ /* 0x000fea0003800000 */
[----:B-1----:R-:W1:Y:S02]  /*07c0*/  LDS R2, [UR8+0x34] ;  /* 0x00003408ff027984 */ /* 0x002e640008000800 */
[----:B-1----:R-:W-:-:S05]  /*07d0*/  LOP3.LUT R2, R2, 0x38, RZ, 0xb8, !PT ;  /* 0x0000003802027812 */ /* 0x002fca00078eb8ff */
[----:B------:R4:W-:Y:S02]  /*07e0*/  STS [UR8+0x34], R2 ;  /* 0x00003402ff007988 */ /* 0x0009e40008000808 */
.L_x_14:
[----:B------:R-:W-:Y:S05]  /*07f0*/  @P3 BRA `(.L_x_16) ;  /* 0x00000000001c3947 */ /* 0x000fea0003800000 */
[----:B-1234-:R-:W1:Y:S02]  /*0800*/  LDS R2, [UR8+0x8] ;  /* 0x00000808ff027984 */ /* 0x01ee640008000800 */
[----:B-1----:R-:W-:-:S05]  /*0810*/  LOP3.LUT R2, R2, 0x780, RZ, 0xb8, !PT ;  /* 0x0000078002027812 */ /* 0x002fca00078eb8ff */
[----:B------:R2:W-:Y:S02]  /*0820*/  STS [UR8+0x8], R2 ;  /* 0x00000802ff007988 */ /* 0x0005e40008000808 */
.L_x_15:
[----:B------:R-:W-:Y:S05]  /*0830*/  @P3 BRA `(.L_x_17) ;  /* 0x0000000000283947 */ /* 0x000fea0003800000 */
[----:B-12---:R-:W1:Y:S02]  /*0840*/  LDS R2, [UR8+0x8] ;  /* 0x00000808ff027984 */ /* 0x006e640008000800 */
[----:B-1----:R-:W-:-:S05]  /*0850*/  LOP3.LUT R2, R2, 0x1800, RZ, 0xb8, !PT ;  /* 0x0000180002027812 */ /* 0x002fca00078eb8ff */
[----:B------:R5:W-:Y:S02]  /*0860*/  STS [UR8+0x8], R2 ;  /* 0x00000802ff007988 */ /* 0x000be40008000808 */
.L_x_16:
[----:B------:R-:W-:Y:S05]  /*0870*/  @P3 BREAK.RELIABLE B0 ;  /* 0x0000000000003942 */ /* 0x000fea0003800100 */
[----:B------:R-:W-:Y:S05]  /*0880*/  @P3 BRA `(.L_x_18) ;  /* 0x0000000000243947 */ /* 0x000fea0003800000 */
[----:B-1-3--:R-:W1:Y:S01]  /*0890*/  LDS R3, [UR8+0x8] ;  /* 0x00000808ff037984 */ /* 0x00ae620008000800 */
[----:B--2-45:R-:W-:-:S05]  /*08a0*/  IMAD.MOV.U32 R2, RZ, RZ, 0x6000 ;  /* 0x00006000ff027424 */ /* 0x034fca00078e00ff */
[----:B-1----:R-:W-:-:S04]  /*08b0*/  LOP3.LUT R2, R3, 0x4000, R2, 0xd8, !PT ;  /* 0x0000400003027812 */ /* 0x002fc800078ed802 */
[----:B------:R-:W-:-:S05]  /*08c0*/  LOP3.LUT R2, R2, 0x400000, RZ, 0xb8, !PT ;  /* 0x0040000002027812 */ /* 0x000fca00078eb8ff */
[----:B------:R3:W-:Y:S02]  /*08d0*/  STS [UR8+0x8], R2 ;  /* 0x00000802ff007988 */ /* 0x0007e40008000808 */
.L_x_17:
[----:B------:R-:W-:Y:S05]  /*08e0*/  BSYNC.RELIABLE B0 ;  /* 0x0000000000007941 */ /* 0x000fea0003800100 */
.L_x_13:
[----:B-123--:R-:W1:Y:S02]  /*08f0*/  @!P3 LDS R2, [UR8+0x8] ;  /* 0x00000808ff02b984 */ /* 0x00ee640008000800 */
[----:B-1----:R-:W-:-:S05]  /*0900*/  @!P3 LOP3.LUT R2, R2, 0x8000, RZ, 0xb8, !PT ;  /* 0x000080000202b812 */ /* 0x002fca00078eb8ff */
[----:B------:R1:W-:Y:S02]  /*0910*/  @!P3 STS [UR8+0x8], R2 ;  /* 0x00000802ff00b988 */ /* 0x0003e40008000808 */
.L_x_18:
[----:B------:R-:W-:Y:S05]  /*0920*/  BSYNC.RECONVERGENT B1 ;  /* 0x0000000000017941 */ /* 0x000fea0003800200 */
.L_x_12:
[----:B------:R-:W-:Y:S05]  /*0930*/  WARPSYNC.ALL ;  /* 0x0000000000007948 */ /* 0x000fea0003800000 */
[----:B------:R-:W-:Y:S01]  /*0940*/  NOP ;  /* 0x0000000000007918 */ /* 0x000fe20000000000 */
[----:B------:R-:W1:Y:S02]  /*0950*/  LDC R7, c[0x0][0x39c] ;  /* 0x0000e700ff077b82 */ /* 0x000e640000000800 */
[----:B-1----:R-:W-:Y:S01]  /*0960*/  VIADD R7, R7, 0xffffffff ;  /* 0xffffffff07077836 */ /* 0x002fe20000000000 */
[----:B------:R-:W-:Y:S06]  /*0970*/  @P0 BRA `(.L_x_19) ;  /* 0x0000000000300947 */ /* 0x000fec0003800000 */
[----:B--2345:R-:W1:Y:S01]  /*0980*/  S2R R2, SR_LANEID ;  /* 0x0000000000027919 */ /* 0x03ce620000000000 */
[----:B------:R-:W-:Y:S05]  /*0990*/  WARPSYNC.ALL ;  /* 0x0000000000007948 */ /* 0x000fea0003800000 */
[----:B------:R-:W-:Y:S01]  /*09a0*/  NOP ;  /* 0x0000000000007918 */ /* 0x000fe20000000000 */
[----:B-1----:R-:W-:-:S05]  /*09b0*/  IMAD.SHL.U32 R8, R2, 0x4, RZ ;  /* 0x0000000402087824 */ /* 0x002fca00078e00ff */
[----:B------:R-:W1:Y:S01]  /*09c0*/  LDS R9, [R8+UR8] ;  /* 0x0000000808097984 */ /* 0x000e620008000800 */
[----:B------:R-:W-:-:S05]  /*09d0*/  IADD3 R2, P1, PT, R8, UR12, RZ ;  /* 0x0000000c08027c10 */ /* 0x000fca000ff3e0ff */
[----:B------:R-:W-:-:S05]  /*09e0*/  IMAD.X R3, RZ, RZ, UR13, P1 ;  /* 0x0000000dff037e24 */ /* 0x000fca00088e06ff */
[----:B-1----:R1:W2:Y:S01]  /*09f0*/  ATOMG.E.EXCH.STRONG.GPU PT, RZ, [R2], R9 ;  /* 0x0000000902ff73a8 */ /* 0x0022a200041ee100 */
[----:B------:R-:W-:-:S04]  /*0a00*/  DEPBAR {5,4,3,2,1,0} ;  /* 0x0000003f0000791a */ /* 0x000fc80000000000 */
[----:B------:R-:W3:Y:S02]  /*0a10*/  CCTL.E.C.LDCU.IV.DEEP [UR12] ;  /* 0x000000000c007540 */ /* 0x000ee40009c08000 */
[----:B---3--:R1:W-:Y:S01]  /*0a20*/  UTMACCTL.IV [UR12] ;  /* 0x000000000c0079b9 */ /* 0x0083e20008000000 */
[----:B------:R-:W-:Y:S01]  /*0a30*/  NOP ;  /* 0x0000000000007918 */ /* 0x000fe20000000000 */
.L_x_19:
[----:B------:R-:W-:Y:S05]  /*0a40*/  @P0 BRA `(.L_x_20) ;  /* 0x00000000000c0947 */ /* 0x000fea0003800000 */
[----:B------:R0:W-:Y:S01]  /*0a50*/  UTMACMDFLUSH ;  /* 0x00000000000079b7 */ /* 0x0001e20000000000 */
[----:B------:R-:W-:Y:S05]  /*0a60*/  @P0 BRA `(.L_x_20) ;  /* 0x0000000000040947 */ /* 0x000fea0003800000 */
[----:B------:R-:W-:-:S04]  /*0a70*/  DEPBAR.LE SB0, 0x0 ;  /* 0x000080000000791a */ /* 0x000fc80000000000 */
.L_x_20:
[----:B------:R-:W-:Y:S05]  /*0a80*/  WARPSYNC.ALL ;  /* 0x0000000000007948 */ /* 0x000fea0003800000 */
[----:B------:R-:W-:Y:S01]  /*0a90*/  NOP ;  /* 0x0000000000007918 */ /* 0x000fe20000000000 */
[----:B--2---:R-:W-:Y:S06]  /*0aa0*/  BAR.SYNC.DEFER_BLOCKING 0x0 ;  /* 0x0000000000007b1d */ /* 0x004fec0000010000 */
[----:B------:R-:W-:Y:S02]  /*0ab0*/  BSSY.RECONVERGENT B1, `(.L_x_21) ;  /* 0x000000b000017945 */ /* 0x000fe40003800200 */
[----:B------:R-:W-:Y:S06]  /*0ac0*/  BAR.SYNC.DEFER_BLOCKING 0x0 ;  /* 0x0000000000007b1d */ /* 0x000fec0000010000 */
[----:B------:R2:W-:Y:S01]  /*0ad0*/  @!P0 STS [R4], RZ ;  /* 0x000000ff04008388 */ /* 0x0005e20000000800 */
[----:B------:R-:W-:Y:S01]  /*0ae0*/  NOP ;  /* 0x0000000000007918 */ /* 0x000fe20000000000 */
[----:B------:R-:W-:Y:S05]  /*0af0*/  @P3 BRA `(.L_x_22) ;  /* 0x0000000000183947 */ /* 0x000fea0003800000 */
[----:B-1-345:R-:W1:Y:S01]  /*0b00*/  LDS R2, [UR8+0x8] ;  /* 0x00000808ff027984 */ /* 0x03ae620008000800 */
[----:B------:R-:W3:Y:S01]  /*0b10*/  LDC.64 R8, c[0x0][0x388] ;  /* 0x0000e200ff087b82 */ /* 0x000ee20000000a00 */
[----:B------:R-:W-:Y:S02]  /*0b20*/  IMAD.MOV.U32 R3, RZ, RZ, 0x70 ;  /* 0x00000070ff037424 */ /* 0x000fe400078e00ff */
[----:B---3--:R3:W-:Y:S03]  /*0b30*/  STS.64 [UR8], R8 ;  /* 0x00000008ff007988 */ /* 0x0087e60008000a08 */
[----:B-1----:R-:W-:-:S05]  /*0b40*/  LOP3.LUT R2, R2, 0x10, R3, 0xd8, !PT ;  /* 0x0000001002027812 */ /* 0x002fca00078ed803 */
[----:B------:R3:W-:Y:S02]  /*0b50*/  STS [UR8+0x8], R2 ;  /* 0x00000802ff007988 */ /* 0x0007e40008000808 */
.L_x_22:
[----:B-1----:R-:W-:Y:S05]  /*0b60*/  BSYNC.RECONVERGENT B1 ;  /* 0x0000000000017941 */ /* 0x002fea0003800200 */
.L_x_21:
[----:B------:R-:W-:Y:S04]  /*0b70*/  BSSY.RECONVERGENT B1, `(.L_x_23) ;  /* 0x000000a000017945 */ /* 0x000fe80003800200 */
[----:B------:R-:W-:Y:S05]  /*0b80*/  @P3 BRA `(.L_x_24) ;  /* 0x0000000000203947 */ /* 0x000fea0003800000 */
[----:B---345:R-:W1:Y:S01]  /*0b90*/  LDS R2, [UR8+0x34] ;  /* 0x00003408ff027984 */ /* 0x038e620008000800 */
[----:B------:R-:W-:Y:S02]  /*0ba0*/  IMAD.MOV.U32 R3, RZ, RZ, 0x7f000000 ;  /* 0x7f000000ff037424 */ /* 0x000fe400078e00ff */
[----:B------:R-:W-:Y:S01]  /*0bb0*/  @!P3 IMAD.MOV.U32 R8, RZ, RZ, 0x3f ;  /* 0x0000003fff08b424 */ /* 0x000fe200078e00ff */
[----:B------:R-:W3:Y:S02]  /*0bc0*/  @!P3 LDS R9, [UR8+0x38] ;  /* 0x00003808ff09b984 */ /* 0x000ee40008000800 */
[----:B-1----:R-:W-:Y:S02]  /*0bd0*/  LOP3.LUT R2, R2, 0xff000000, R3, 0xb8, !PT ;  /* 0xff00000002027812 */ /* 0x002fe400078eb803 */
[----:B---3--:R-:W-:-:S03]  /*0be0*/  @!P3 LOP3.LUT R3, R9, 0xff, R8, 0xb8, !PT ;  /* 0x000000ff0903b812 */ /* 0x008fc600078eb808 */
[----:B------:R1:W-:Y:S04]  /*0bf0*/  STS [UR8+0x34], R2 ;  /* 0x00003402ff007988 */ /* 0x0003e80008000808 */
[----:B------:R1:W-:Y:S02]  /*0c00*/  @!P3 STS [UR8+0x38], R3 ;  /* 0x00003803ff00b988 */ /* 0x0003e40008000808 */
.L_x_24:
[----:B------:R-:W-:Y:S05]  /*0c10*/  BSYNC.RECONVERGENT B1 ;  /* 0x0000000000017941 */ /* 0x000fea0003800200 */
.L_x_23:
[----:B------:R-:W-:Y:S04]  /*0c20*/  BSSY.RECONVERGENT B1, `(.L_x_25) ;  /* 0x0000004000017945 */ /* 0x000fe80003800200 */
[----:B------:R-:W-:Y:S05]  /*0c30*/  @P3 BRA `(.L_x_26) ;  /* 0x0000000000083947 */ /* 0x000fea0003800000 */
[----:B------:R1:W-:Y:S04]  /*0c40*/  STS [UR8+0x24], R5 ;  /* 0x00002405ff007988 */ /* 0x0003e80008000808 */
[----:B------:R1:W-:Y:S02]  /*0c50*/  STS [UR8+0x20], R7 ;  /* 0x00002007ff007988 */ /* 0x0003e40008000808 */
.L_x_26:
[----:B------:R-:W-:Y:S05]  /*0c60*/  BSYNC.RECONVERGENT B1 ;  /* 0x0000000000017941 */ /* 0x000fea0003800200 */
.L_x_25:
[----:B------:R-:W-:Y:S04]  /*0c70*/  BSSY.RECONVERGENT B2, `(.L_x_27) ;  /* 0x0000025000027945 */ /* 0x000fe80003800200 */
[----:B------:R-:W-:Y:S04]  /*0c80*/  BSSY.RELIABLE B1, `(.L_x_28) ;  /* 0x0000020000017945 */ /* 0x000fe80003800100 */
[----:B------:R-:W-:Y:S05]  /*0c90*/  @P3 BRA `(.L_x_29) ;  /* 0x00000000002c3947 */ /* 0x000fea0003800000 */
[----:B-1-345:R-:W1:Y:S01]  /*0ca0*/  LDS R2, [UR8+0x1c] ;  /* 0x00001c08ff027984 */ /* 0x03ae620008000800 */
[----:B------:R-:W3:Y:S02]  /*0cb0*/  LDC.64 R8, c[0x0][0x3b0] ;  /* 0x0000ec00ff087b82 */ /* 0x000ee40000000a00 */
[--C-:B---3--:R-:W-:Y:S02]  /*0cc0*/  SHF.R.U32.HI R5, RZ, 0x4, R9.reuse ;  /* 0x00000004ff057819 */ /* 0x108fe40000011609 */
[----:B------:R-:W-:-:S05]  /*0cd0*/  SHF.R.U64 R3, R8, 0x4, R9 ;  /* 0x0000000408037819 */ /* 0x000fca0000001209 */
[----:B------:R3:W-:Y:S01]  /*0ce0*/  STS [UR8+0xc], R3 ;  /* 0x00000c03ff007988 */ /* 0x0007e20008000808 */
[----:B-1----:R-:W-:-:S05]  /*0cf0*/  LOP3.LUT R2, R2, 0xf, R5, 0xb8, !PT ;  /* 0x0000000f02027812 */ /* 0x002fca00078eb805 */
[----:B------:R3:W-:Y:S01]  /*0d00*/  STS [UR8+0x1c], R2 ;  /* 0x00001c02ff007988 */ /* 0x0007e20008000808 */
[----:B------:R-:W-:Y:S05]  /*0d10*/  @P3 BRA `(.L_x_30) ;  /* 0x00000000001c3947 */ /* 0x000fea0003800000 */
[----:B---3--:R-:W1:Y:S02]  /*0d20*/  LDS R2, [UR8+0x34] ;  /* 0x00003408ff027984 */ /* 0x008e640008000800 */
[----:B-1----:R-:W-:-:S05]  /*0d30*/  LOP3.LUT R2, R2, 0x7, RZ, 0xb8, !PT ;  /* 0x0000000702027812 */ /* 0x002fca00078eb8ff */
[----:B------:R1:W-:Y:S02]  /*0d40*/  STS [UR8+0x34], R2 ;  /* 0x00003402ff007988 */ /* 0x0003e40008000808 */
.L_x_29:
[----:B------:R-:W-:Y:S05]  /*0d50*/  @P3 BRA `(.L_x_31) ;  /* 0x00000000001c3947 */ /* 0x000fea0003800000 */
[----:B-1-345:R-:W1:Y:S02]  /*0d60*/  LDS R2, [UR8+0x34] ;  /* 0x00003408ff027984 */ /* 0x03ae640008000800 */
[----:B-1----:R-:W-:-:S05]  /*0d70*/  LOP3.LUT R2, R2, 0x38, RZ, 0xb8, !PT ;  /* 0x0000003802027812 */ /* 0x002fca00078eb8ff */
[----:B------:R1:W-:Y:S02]  /*0d80*/  STS [UR8+0x34], R2 ;  /* 0x00003402ff007988 */ /* 0x0003e40008000808 */
.L_x_30:
[----:B------:R-:W-:Y:S05]  /*0d90*/  @P3 BRA `(.L_x_32) ;  /* 0x00000000001c3947 */ /* 0x000fea0003800000 */
[----:B-1-3--:R-:W1:Y:S02]  /*0da0*/  LDS R2, [UR8+0x8] ;  /* 0x00000808ff027984 */ /* 0x00ae640008000800 */
[----:B-1----:R-:W-:-:S05]  /*0db0*/  LOP3.LUT R2, R2, 0x780, RZ, 0xb8, !PT ;  /* 0x0000078002027812 */ /* 0x002fca00078eb8ff */
[----:B------:R1:W-:Y:S02]  /*0dc0*/  STS [UR8+0x8], R2 ;  /* 0x00000802ff007988 */ /* 0x0003e40008000808 */
.L_x_31:
[----:B------:R-:W-:Y:S05]  /*0dd0*/  @P3 BRA `(.L_x_33) ;  /* 0x0000000000283947 */ /* 0x000fea0003800000 */
[----:B-1-345:R-:W1:Y:S02]  /*0de0*/  LDS R2, [UR8+0x8] ;  /* 0x00000808ff027984 */ /* 0x03ae640008000800 */
[----:B-1----:R-:W-:-:S05]  /*0df0*/  LOP3.LUT R2, R2, 0x1800, RZ, 0xb8, !PT ;  /* 0x0000180002027812 */ /* 0x002fca00078eb8ff */
[----:B------:R4:W-:Y:S02]  /*0e00*/  STS [UR8+0x8], R2 ;  /* 0x00000802ff007988 */ /* 0x0009e40008000808 */
.L_x_32:
[----:B------:R-:W-:Y:S05]  /*0e10*/  @P3 BREAK.RELIABLE B1 ;  /* 0x0000000000013942 */ /* 0x000fea0003800100 */
[----:B------:R-:W-:Y:S05]  /*0e20*/  @P3 BRA `(.L_x_34) ;  /* 0x0000000000243947 */ /* 0x000fea0003800000 */
[----:B-1-34-:R-:W1:Y:S01]  /*0e30*/  LDS R2, [UR8+0x8] ;  /* 0x00000808ff027984 */ /* 0x01ae620008000800 */
[----:B------:R-:W-:-:S05]  /*0e40*/  IMAD.MOV.U32 R3, RZ, RZ, 0x6000 ;  /* 0x00006000ff037424 */ /* 0x000fca00078e00ff */
[----:B-1----:R-:W-:-:S04]  /*0e50*/  LOP3.LUT R2, R2, 0x6000, R3, 0xd8, !PT ;  /* 0x0000600002027812 */ /* 0x002fc800078ed803 */
[----:B------:R-:W-:-:S05]  /*0e60*/  LOP3.LUT R2, R2, 0x400000, RZ, 0xb8, !PT ;  /* 0x0040000002027812 */ /* 0x000fca00078eb8ff */
[----:B------:R1:W-:Y:S02]  /*0e70*/  STS [UR8+0x8], R2 ;  /* 0x00000802ff007988 */ /* 0x0003e40008000808 */
.L_x_33:
[----:B------:R-:W-:Y:S05]  /*0e80*/  BSYNC.RELIABLE B1 ;  /* 0x0000000000017941 */ /* 0x000fea0003800100 */
.L_x_28:
[----:B-1-345:R-:W1:Y:S02]  /*0e90*/  @!P3 LDS R2, [UR8+0x8] ;  /* 0x00000808ff02b984 */ /* 0x03ae640008000800 */
[----:B-1----:R-:W-:-:S05]  /*0ea0*/  @!P3 LOP3.LUT R2, R2, 0x8000, RZ, 0xb8, !PT ;  /* 0x000080000202b812 */ /* 0x002fca00078eb8ff */
[----:B------:R5:W-:Y:S02]  /*0eb0*/  @!P3 STS [UR8+0x8], R2 ;  /* 0x00000802ff00b988 */ /* 0x000be40008000808 */
.L_x_34:
[----:B------:R-:W-:Y:S05]  /*0ec0*/  BSYNC.RECONVERGENT B2 ;  /* 0x0000000000027941 */ /* 0x000fea0003800200 */
.L_x_27:
[----:B------:R-:W-:Y:S05]  /*0ed0*/  WARPSYNC.ALL ;  /* 0x0000000000007948 */ /* 0x000fea0003800000 */
[----:B------:R-:W-:Y:S01]  /*0ee0*/  NOP ;  /* 0x0000000000007918 */ /* 0x000fe20000000000 */
[----:B------:R-:W-:-:S04]  /*0ef0*/  UIADD3 UR5, UPT, UPT, UR4, 0x80, URZ ;  /* 0x0000008004057890 */ /* 0x000fc8000fffe0ff */
[----:B------:R-:W-:-:S04]  /*0f00*/  UIADD3 UR14, UP0, UPT, UR5, UR16, URZ ;  /* 0x00000010050e7290 */ /* 0x000fc8000ff1e0ff */
[----:B------:R-:W-:Y:S01]  /*0f10*/  ULEA.HI.X.SX32 UR15, UR5, UR17, 0x1, UP0 ;  /* 0x00000011050f7291 */ /* 0x000fe200080f0eff */
[----:B------:R-:W-:Y:S11]  /*0f20*/  @P0 BRA `(.L_x_35) ;  /* 0x0000000000300947 */ /* 0x000ff60003800000 */
[----:B-1-345:R-:W1:Y:S01]  /*0f30*/  S2R R2, SR_LANEID ;  /* 0x0000000000027919 */ /* 0x03ae620000000000 */
[----:B------:R-:W-:Y:S05]  /*0f40*/  WARPSYNC.ALL ;  /* 0x0000000000007948 */ /* 0x000fea0003800000 */
[----:B------:R-:W-:Y:S01]  /*0f50*/  NOP ;  /* 0x0000000000007918 */ /* 0x000fe20000000000 */
[----:B-1----:R-:W-:-:S05]  /*0f60*/  IMAD.SHL.U32 R8, R2, 0x4, RZ ;  /* 0x0000000402087824 */ /* 0x002fca00078e00ff */
[----:B------:R-:W1:Y:S01]  /*0f70*/  LDS R5, [R8+UR8] ;  /* 0x0000000808057984 */ /* 0x000e620008000800 */
[----:B------:R-:W-:-:S05]  /*0f80*/  IADD3 R2, P1, PT, R8, UR14, RZ ;  /* 0x0000000e08027c10 */ /* 0x000fca000ff3e0ff */
[----:B------:R-:W-:-:S05]  /*0f90*/  IMAD.X R3, RZ, RZ, UR15, P1 ;  /* 0x0000000fff037e24 */ /* 0x000fca00088e06ff */
[----:B-1----:R1:W3:Y:S01]  /*0fa0*/  ATOMG.E.EXCH.STRONG.GPU PT, RZ, [R2], R5 ;  /* 0x0000000502ff73a8 */ /* 0x0022e200041ee100 */
[----:B------:R-:W-:-:S04]  /*0fb0*/  DEPBAR {5,4,3,2,1,0} ;  /* 0x0000003f0000791a */ /* 0x000fc80000000000 */
[----:B------:R-:W4:Y:S02]  /*0fc0*/  CCTL.E.C.LDCU.IV.DEEP [UR14] ;  /* 0x000000000e007540 */ /* 0x000f240009c08000 */
[----:B----4-:R1:W-:Y:S01]  /*0fd0*/  UTMACCTL.IV [UR14] ;  /* 0x000000000e0079b9 */ /* 0x0103e20008000000 */
[----:B------:R-:W-:Y:S01]  /*0fe0*/  NOP ;  /* 0x0000000000007918 */ /* 0x000fe20000000000 */
.L_x_35:
[----:B------:R-:W-:Y:S05]  /*0ff0*/  @P0 BRA `(.L_x_36) ;  /* 0x00000000000c0947 */ /* 0x000fea0003800000 */
[----:B------:R0:W-:Y:S01]  /*1000*/  UTMACMDFLUSH ;  /* 0x00000000000079b7 */ /* 0x0001e20000000000 */
[----:B------:R-:W-:Y:S05]  /*1010*/  @P0 BRA `(.L_x_36) ;  /* 0x0000000000040947 */ /* 0x000fea0003800000 */
[----:B------:R-:W-:-:S04]  /*1020*/  DEPBAR.LE SB0, 0x0 ;  /* 0x000080000000791a */ /* 0x000fc80000000000 */
.L_x_36:
[----:B------:R-:W-:Y:S05]  /*1030*/  WARPSYNC.ALL ;  /* 0x0000000000007948 */ /* 0x000fea0003800000 */
[----:B------:R-:W-:Y:S01]  /*1040*/  NOP ;  /* 0x0000000000007918 */ /* 0x000fe20000000000 */
[----:B---3--:R-:W-:Y:S06]  /*1050*/  BAR.SYNC.DEFER_BLOCKING 0x0 ;  /* 0x0000000000007b1d */ /* 0x008fec0000010000 */
[----:B------:R-:W-:Y:S02]  /*1060*/  BSSY.RECONVERGENT B2, `(.L_x_37) ;  /* 0x000000b000027945 */ /* 0x000fe40003800200 */
[----:B------:R-:W-:Y:S06]  /*1070*/  BAR.SYNC.DEFER_BLOCKING 0x0 ;  /* 0x0000000000007b1d */ /* 0x000fec0000010000 */
[----:B------:R3:W-:Y:S01]  /*1080*/  @!P0 STS [R4], RZ ;  /* 0x000000ff04008388 */ /* 0x0007e20000000800 */
[----:B------:R-:W-:Y:S01]  /*1090*/  NOP ;  /* 0x0000000000007918 */ /* 0x000fe20000000000 */
[----:B------:R-:W-:Y:S05]  /*10a0*/  @P3 BRA `(.L_x_38) ;  /* 0x0000000000183947 */ /* 0x000fea0003800000 */
[----:B-1--45:R-:W1:Y:S01]  /*10b0*/  LDS R2, [UR8+0x8] ;  /* 0x00000808ff027984 */ /* 0x032e620008000800 */
[----:B--23--:R-:W2:Y:S01]  /*10c0*/  LDC.64 R4, c[0x0][0x390] ;  /* 0x0000e400ff047b82 */ /* 0x00cea20000000a00 */
[----:B------:R-:W-:Y:S02]  /*10d0*/  IMAD.MOV.U32 R3, RZ, RZ, 0x70 ;  /* 0x00000070ff037424 */ /* 0x000fe400078e00ff */
[----:B--2---:R2:W-:Y:S03]  /*10e0*/  STS.64 [UR8], R4 ;  /* 0x00000004ff007988 */ /* 0x0045e60008000a08 */
[----:B-1----:R-:W-:-:S05]  /*10f0*/  LOP3.LUT R2, R2, 0x10, R3, 0xd8, !PT ;  /* 0x0000001002027812 */ /* 0x002fca00078ed803 */
[----:B------:R2:W-:Y:S02]  /*1100*/  STS [UR8+0x8], R2 ;  /* 0x00000802ff007988 */ /* 0x0005e40008000808 */
.L_x_38:
[----:B-1----:R-:W-:Y:S05]  /*1110*/  BSYNC.RECONVERGENT B2 ;  /* 0x0000000000027941 */ /* 0x002fea0003800200 */
.L_x_37:
[----:B------:R-:W-:Y:S04]  /*1120*/  BSSY.RECONVERGENT B3, `(.L_x_39) ;  /* 0x0000033000037945 */ /* 0x000fe80003800200 */
[----:B------:R-:W-:Y:S04]  /*1130*/  BSSY.RELIABLE B2, `(.L_x_40) ;  /* 0x000002e000027945 */ /* 0x000fe80003800100 */
[----:B------:R-:W-:Y:S05]  /*1140*/  @P3 BRA `(.L_x_41) ;  /* 0x0000000000243947 */ /* 0x000fea0003800000 */
[----:B--2-45:R-:W1:Y:S01]  /*1150*/  LDS R2, [UR8+0x34] ;  /* 0x00003408ff027984 */ /* 0x034e620008000800 */
[----:B------:R-:W-:-:S05]  /*1160*/  IMAD.MOV.U32 R3, RZ, RZ, 0x7f000000 ;  /* 0x7f000000ff037424 */ /* 0x000fca00078e00ff */
[----:B-1----:R-:W-:-:S05]  /*1170*/  LOP3.LUT R2, R2, 0xff000000, R3, 0xb8, !PT ;  /* 0xff00000002027812 */ /* 0x002fca00078eb803 */
[----:B------:R1:W-:Y:S01]  /*1180*/  STS [UR8+0x34], R2 ;  /* 0x00003402ff007988 */ /* 0x0003e20008000808 */
[----:B------:R-:W-:Y:S05]  /*1190*/  @P3 BRA `(.L_x_42) ;  /* 0x0000000000183947 */ /* 0x000fea0003800000 */
[----:B-1----:R-:W1:Y:S01]  /*11a0*/  LDS R2, [UR8+0x38] ;  /* 0x00003808ff027984 */ /* 0x002e620008000800 */
[----:B------:R-:W-:-:S05]  /*11b0*/  IMAD.MOV.U32 R3, RZ, RZ, 0x7f ;  /* 0x0000007fff037424 */ /* 0x000fca00078e00ff */
[----:B-1----:R-:W-:-:S05]  /*11c0*/  LOP3.LUT R2, R2, 0xff, R3, 0xb8, !PT ;  /* 0x000000ff02027812 */ /* 0x002fca00078eb803 */
[----:B------:R1:W-:Y:S02]  /*11d0*/  STS [UR8+0x38], R2 ;  /* 0x00003802ff007988 */ /* 0x0003e40008000808 */
.L_x_41:
[----:B------:R-:W-:Y:S05]  /*11e0*/  @P3 BRA `(.L_x_43) ;  /* 0x00000000000c3947 */ /* 0x000fea0003800000 */
[----:B------:R1:W-:Y:S02]  /*11f0*/  STS [UR8+0x20], R7 ;  /* 0x00002007ff007988 */ /* 0x0003e40008000808 */
.L_x_42:
[----:B------:R-:W-:Y:S05]  /*1200*/  @P3 BRA `(.L_x_44) ;  /* 0x0000000000243947 */ /* 0x000fea0003800000 */
[----:B------:R1:W-:Y:S02]  /*1210*/  STS [UR8+0x24], R6 ;  /* 0x00002406ff007988 */ /* 0x0003e40008000808 */
.L_x_43:
[----:B------:R-:W-:Y:S05]  /*1220*/  @P3 BRA `(.L_x_45) ;  /* 0x00000000002c3947 */ /* 0x000fea0003800000 */
[----:B-12-45:R-:W1:Y:S01]  /*1230*/  LDS R2, [UR8+0x1c] ;  /* 0x00001c08ff027984 */ /* 0x036e620008000800 */
[----:B------:R-:W2:Y:S02]  /*1240*/  LDC.64 R6, c[0x0][0x3b8] ;  /* 0x0000ee00ff067b82 */ /* 0x000ea40000000a00 */
[--C-:B--2---:R-:W-:Y:S02]  /*1250*/  SHF.R.U32.HI R5, RZ, 0x4, R7.reuse ;  /* 0x00000004ff057819 */ /* 0x104fe40000011607 */
[----:B------:R-:W-:-:S05]  /*1260*/  SHF.R.U64 R3, R6, 0x4, R7 ;  /* 0x0000000406037819 */ /* 0x000fca0000001207 */
[----:B------:R2:W-:Y:S01]  /*1270*/  STS [UR8+0xc], R3 ;  /* 0x00000c03ff007988 */ /* 0x0005e20008000808 */
[----:B-1----:R-:W-:-:S05]  /*1280*/  LOP3.LUT R2, R2, 0xf, R5, 0xb8, !PT ;  /* 0x0000000f02027812 */ /* 0x002fca00078eb805 */
[----:B------:R2:W-:Y:S02]  /*1290*/  STS [UR8+0x1c], R2 ;  /* 0x00001c02ff007988 */ /* 0x0005e40008000808 */
.L_x_44:
[----:B------:R-:W-:Y:S05]  /*12a0*/  @P3 BRA `(.L_x_46) ;  /* 0x00000000001c3947 */ /* 0x000fea0003800000 */
[----:B-12-45:R-:W1:Y:S02]  /*12b0*/  LDS R2, [UR8+0x34] ;  /* 0x00003408ff027984 */ /* 0x036e640008000800 */
[----:B-1----:R-:W-:-:S05]  /*12c0*/  LOP3.LUT R2, R2, 0x7, RZ, 0xb8, !PT ;  /* 0x0000000702027812 */ /* 0x002fca00078eb8ff */
[----:B------:R1:W-:Y:S02]  /*12d0*/  STS [UR8+0x34], R2 ;  /* 0x00003402ff007988 */ /* 0x0003e40008000808 */
.L_x_45:
[----:B------:R-:W-:Y:S05]  /*12e0*/  @P3 BRA `(.L_x_47) ;  /* 0x00000000001c3947 */ /* 0x000fea0003800000 */
[----:B-12-45:R-:W1:Y:S02]  /*12f0*/  LDS R2, [UR8+0x34] ;  /* 0x00003408ff027984 */ /* 0x036e640008000800 */
[----:B-1----:R-:W-:-:S05]  /*1300*/  LOP3.LUT R2, R2, 0x38, RZ, 0xb8, !PT ;  /* 0x0000003802027812 */ /* 0x002fca00078eb8ff */
[----:B------:R1:W-:Y:S02]  /*1310*/  STS [UR8+0x34], R2 ;  /* 0x00003402ff007988 */ /* 0x0003e40008000808 */
.L_x_46:
[----:B------:R-:W-:Y:S05]  /*1320*/  @P3 BRA `(.L_x_48) ;  /* 0x00000000001c3947 */ /* 0x000fea0003800000 */
[----:B-12-45:R-:W1:Y:S02]  /*1330*/  LDS R2, [UR8+0x8] ;  /* 0x00000808ff027984 */ /* 0x036e640008000800 */
[----:B-1----:R-:W-:-:S05]  /*1340*/  LOP3.LUT R2, R2, 0x780, RZ, 0xb8, !PT ;  /* 0x0000078002027812 */ /* 0x002fca00078eb8ff */
[----:B------:R1:W-:Y:S02]  /*1350*/  STS [UR8+0x8], R2 ;  /* 0x00000802ff007988 */ /* 0x0003e40008000808 */
.L_x_47:
[----:B------:R-:W-:Y:S05]  /*1360*/  @P3 BRA `(.L_x_49) ;  /* 0x0000000000283947 */ /* 0x000fea0003800000 */
[----:B-12-45:R-:W1:Y:S02]  /*1370*/  LDS R2, [UR8+0x8] ;  /* 0x00000808ff027984 */ /* 0x036e640008000800 */
[----:B-1----:R-:W-:-:S05]  /*1380*/  LOP3.LUT R2, R2, 0x1800, RZ, 0xb8, !PT ;  /* 0x0000180002027812 */ /* 0x002fca00078eb8ff */
[----:B------:R1:W-:Y:S02]  /*1390*/  STS [UR8+0x8], R2 ;  /* 0x00000802ff007988 */ /* 0x0003e40008000808 */
.L_x_48:
[----:B------:R-:W-:Y:S05]  /*13a0*/  @P3 BREAK.RELIABLE B2 ;  /* 0x0000000000023942 */ /* 0x000fea0003800100 */
[----:B------:R-:W-:Y:S05]  /*13b0*/  @P3 BRA `(.L_x_50) ;  /* 0x0000000000243947 */ /* 0x000fea0003800000 */
[----:B-12-45:R-:W1:Y:S01]  /*13c0*/  LDS R2, [UR8+0x8] ;  /* 0x00000808ff027984 */ /* 0x036e620008000800 */
[----:B------:R-:W-:-:S05]  /*13d0*/  IMAD.MOV.U32 R3, RZ, RZ, 0x6000 ;  /* 0x00006000ff037424 */ /* 0x000fca00078e00ff */
[----:B-1----:R-:W-:-:S04]  /*13e0*/  LOP3.LUT R2, R2, 0x6000, R3, 0xd8, !PT ;  /* 0x0000600002027812 */ /* 0x002fc800078ed803 */
[----:B------:R-:W-:-:S05]  /*13f0*/  LOP3.LUT R2, R2, 0x400000, RZ, 0xb8, !PT ;  /* 0x0040000002027812 */ /* 0x000fca00078eb8ff */
[----:B------:R1:W-:Y:S02]  /*1400*/  STS [UR8+0x8], R2 ;  /* 0x00000802ff007988 */ /* 0x0003e40008000808 */
.L_x_49:
[----:B------:R-:W-:Y:S05]  /*1410*/  BSYNC.RELIABLE B2 ;  /* 0x0000000000027941 */ /* 0x000fea0003800100 */
.L_x_40:
[----:B-12-45:R-:W1:Y:S02]  /*1420*/  @!P3 LDS R2, [UR8+0x8] ;  /* 0x00000808ff02b984 */ /* 0x036e640008000800 */
[----:B-1----:R-:W-:-:S05]  /*1430*/  @!P3 LOP3.LUT R2, R2, 0x8000, RZ, 0xb8, !PT ;  /* 0x000080000202b812 */ /* 0x002fca00078eb8ff */
[----:B------:R1:W-:Y:S02]  /*1440*/  @!P3 STS [UR8+0x8], R2 ;  /* 0x00000802ff00b988 */ /* 0x0003e40008000808 */
.L_x_50:
[----:B------:R-:W-:Y:S05]  /*1450*/  BSYNC.RECONVERGENT B3 ;  /* 0x0000000000037941 */ /* 0x000fea0003800200 */
.L_x_39:
        /* <DEDUP_REMOVED lines=9> */
[----:B-1-3--:R-:W-:-:S05]  /*14f0*/  IMAD.SHL.U32 R4, R2, 0x4, RZ ;  /* 0x0000000402047824 */ /* 0x00afca00078e00ff */
[----:B------:R-:W1:Y:S01]  /*1500*/  LDS R5, [R4+UR8] ;  /* 0x0000000804057984 */ /* 0x000e620008000800 */
[----:B------:R-:W-:Y:S01]  /*1510*/  IADD3 R2, P1, PT, R4, UR23, RZ ;  /* 0x0000001704027c10 */ /* 0x000fe2000ff3e0ff */
[----:B------:R-:W-:-:S04]  /*1520*/  UMOV UR4, UR23 ;  /* 0x0000001700047c82 */ /* 0x000fc80008000000 */
[----:B------:R-:W-:Y:S01]  /*1530*/  IMAD.X R3, RZ, RZ, UR28, P1 ;  /* 0x0000001cff037e24 */ /* 0x000fe200088e06ff */
[----:B------:R-:W-:-:S04]  /*1540*/  UMOV UR5, UR28 ;  /* 0x0000001c00057c82 */ /* 0x000fc80008000000 */
[----:B-1----:R1:W2:Y:S01]  /*1550*/  ATOMG.E.EXCH.STRONG.GPU PT, RZ, [R2], R5 ;  /* 0x0000000502ff73a8 */ /* 0x0022a200041ee100 */
[----:B------:R-:W-:-:S04]  /*1560*/  DEPBAR {5,4,3,2,1,0} ;  /* 0x0000003f0000791a */ /* 0x000fc80000000000 */
[----:B------:R-:W3:Y:S02]  /*1570*/  CCTL.E.C.LDCU.IV.DEEP [UR4] ;  /* 0x0000000004007540 */ /* 0x000ee40009c08000 */
[----:B---3--:R1:W-:Y:S01]  /*1580*/  UTMACCTL.IV [UR4] ;  /* 0x00000000040079b9 */ /* 0x0083e20008000000 */
[----:B------:R-:W-:Y:S01]  /*1590*/  NOP ;  /* 0x0000000000007918 */ /* 0x000fe20000000000 */
.L_x_51:
[----:B------:R-:W-:Y:S05]  /*15a0*/  @P0 BRA `(.L_x_52) ;  /* 0x00000000000c0947 */ /* 0x000fea0003800000 */
[----:B------:R0:W-:Y:S01]  /*15b0*/  UTMACMDFLUSH ;  /* 0x00000000000079b7 */ /* 0x0001e20000000000 */
[----:B------:R-:W-:Y:S05]  /*15c0*/  @P0 BRA `(.L_x_52) ;  /* 0x0000000000040947 */ /* 0x000fea0003800000 */
[----:B------:R-:W-:-:S04]  /*15d0*/  DEPBAR.LE SB0, 0x0 ;  /* 0x000080000000791a */ /* 0x000fc80000000000 */
.L_x_52:
[----:B------:R-:W-:Y:S05]  /*15e0*/  WARPSYNC.ALL ;  /* 0x0000000000007948 */ /* 0x000fea0003800000 */
[----:B------:R-:W-:Y:S01]  /*15f0*/  NOP ;  /* 0x0000000000007918 */ /* 0x000fe20000000000 */
[----:B--2---:R-:W-:Y:S01]  /*1600*/  BAR.SYNC.DEFER_BLOCKING 0x0 ;  /* 0x0000000000007b1d */ /* 0x004fe20000010000 */
[----:B------:R-:W-:Y:S01]  /*1610*/  ISETP.GE.AND P0, PT, R10, 0x1, PT ;  /* 0x000000010a00780c */ /* 0x000fe20003f06270 */
[----:B------:R-:W-:Y:S01]  /*1620*/  USHF.L.U32 UR11, UR11, 0x7, URZ ;  /* 0x000000070b0b7899 */ /* 0x000fe200080006ff */
[----:B-1--45:R-:W-:Y:S01]  /*1630*/  SHF.R.U32.HI R2, RZ, 0x5, R0 ;  /* 0x00000005ff027819 */ /* 0x032fe20000011600 */
[----:B------:R-:W-:-:S02]  /*1640*/  USHF.L.U32 UR26, UR6, 0x7, URZ ;  /* 0x00000007061a7899 */ /* 0x000fc400080006ff */
[----:B------:R-:W-:Y:S01]  /*1650*/  VOTEU.ALL UP0, P3 ;  /* 0x0000000000ff7886 */ /* 0x000fe20001800000 */
[----:B------:R-:W-:Y:S01]  /*1660*/  UMOV UR4, 0x1 ;  /* 0x0000000100047882 */ /* 0x000fe20000000000 */
[----:B------:R-:W-:Y:S01]  /*1670*/  VOTEU.ALL UP1, P3 ;  /* 0x0000000000ff7886 */ /* 0x000fe20001820000 */
[----:B------:R-:W-:Y:S02]  /*1680*/  R2UR UR22, R2 ;  /* 0x00000000021672ca */ /* 0x000fe400000e0000 */
[----:B------:R-:W-:-:S04]  /*1690*/  @!UP0 UIADD3 UR16, UPT, UPT, -UR4, 0x100000, URZ ;  /* 0x0010000004108890 */ /* 0x000fc8000fffe1ff */
[----:B------:R-:W-:Y:S02]  /*16a0*/  @!UP0 USHF.L.U32 UR17, UR16, 0xb, URZ ;  /* 0x0000000b10118899 */ /* 0x000fe400080006ff */
[----:B------:R-:W-:Y:S02]  /*16b0*/  @!UP0 USHF.L.U32 UR16, UR16, 0x1, URZ ;  /* 0x0000000110108899 */ /* 0x000fe400080006ff */
[----:B------:R-:W-:-:S04]  /*16c0*/  @!UP0 UIADD3 UR4, UPT, UPT, -UR4, 0x100000, URZ ;  /* 0x0010000004048890 */ /* 0x000fc8000fffe1ff */
[----:B------:R-:W-:Y:S02]  /*16d0*/  @!UP0 USHF.L.U32 UR5, UR4, 0xb, URZ ;  /* 0x0000000b04058899 */ /* 0x000fe400080006ff */
[----:B------:R-:W-:Y:S01]  /*16e0*/  @!UP0 USHF.L.U32 UR4, UR4, 0x1, URZ ;  /* 0x0000000104048899 */ /* 0x000fe200080006ff */
[----:B------:R-:W-:Y:S01]  /*16f0*/  VOTEU.ALL UP0, P3 ;  /* 0x0000000000ff7886 */ /* 0x000fe20001800000 */
[----:B------:R-:W1:Y:S04]  /*1700*/  FENCE.VIEW.ASYNC.S ;  /* 0x00000000000073c6 */ /* 0x000e680000000000 */
[----:B-1----:R1:W2:Y:S06]  /*1710*/  @!UP0 SYNCS.EXCH.64 URZ, [UR8+0x4000], UR16 ;  /* 0x0040001008ff85b2 */ /* 0x0022ac0008000100 */
[----:B------:R1:W4:Y:S01]  /*1720*/  @!UP1 SYNCS.EXCH.64 URZ, [UR8+0x4010], UR4 ;  /* 0x0040100408ff95b2 */ /* 0x0003220008000100 */
[----:B------:R-:W-:Y:S05]  /*1730*/  @!P0 BRA `(.L_x_53) ;  /* 0x0000000400c08947 */ /* 0x000fea0003800000 */
[----:B--2-4-:R-:W-:Y:S01]  /*1740*/  BAR.SYNC.DEFER_BLOCKING 0x0 ;  /* 0x0000000000007b1d */ /* 0x014fe20000010000 */
[----:B------:R-:W-:Y:S01]  /*1750*/  @!P3 IMAD.MOV.U32 R2, RZ, RZ, 0x4000 ;  /* 0x00004000ff02b424 */ /* 0x000fe200078e00ff */
[----:B------:R-:W-:Y:S02]  /*1760*/  ELECT P1, URZ, PT ;  /* 0x0000000000ff782f */ /* 0x000fe40003820000 */
[----:B------:R-:W-:Y:S02]  /*1770*/  ELECT P0, URZ, PT ;  /* 0x0000000000ff782f */ /* 0x000fe40003800000 */
[C---:B------:R-:W-:Y:S01]  /*1780*/  ISETP.LT.U32.AND P1, PT, R132.reuse, 0x20, P1 ;  /* 0x000000208400780c */ /* 0x040fe20000f21070 */
[----:B------:R-:W-:Y:S01]  /*1790*/  UIADD3 UR24, UPT, UPT, UR8, 0x2000, URZ ;  /* 0x0000200008187890 */ /* 0x000fe2000fffe0ff */
[----:B------:R-:W-:Y:S01]  /*17a0*/  ISETP.LT.U32.AND P0, PT, R132, 0x20, P0 ;  /* 0x000000208400780c */ /* 0x000fe20000701070 */
[----:B-1----:R-:W-:Y:S02]  /*17b0*/  USHF.R.U32.HI UR4, URZ, 0x4, UR8 ;  /* 0x00000004ff047899 */ /* 0x002fe40008011608 */
[----:B------:R-:W-:-:S02]  /*17c0*/  USHF.R.U32.HI UR6, URZ, 0x4, UR24 ;  /* 0x00000004ff067899 */ /* 0x000fc40008011618 */
[----:B------:R-:W-:Y:S02]  /*17d0*/  USGXT.U32 UR4, UR4, 0xe ;  /* 0x0000000e0404789a */ /* 0x000fe40008000000 */
[----:B------:R-:W-:Y:S01]  /*17e0*/  USGXT.U32 UR6, UR6, 0xe ;  /* 0x0000000e0606789a */ /* 0x000fe20008000000 */
[----:B------:R-:W-:Y:S01]  /*17f0*/  UMOV UR20, 0x100 ;  /* 0x0000010000147882 */ /* 0x000fe20000000000 */
[----:B------:R-:W-:Y:S02]  /*1800*/  UMOV UR21, 0x40004040 ;  /* 0x4000404000157882 */ /* 0x000fe40000000000 */
[----:B------:R-:W-:Y:S01]  /*1810*/  VOTEU.ANY UP0, P1 ;  /* 0x0000000000ff7886 */ /* 0x000fe20000800100 */
[----:B------:R-:W-:Y:S01]  /*1820*/  VOTEU.ANY UP2, P1 ;  /* 0x0000000000ff7886 */ /* 0x000fe20000840100 */
[----:B------:R-:W-:Y:S01]  /*1830*/  VOTEU.ANY UP1, P0 ;  /* 0x0000000000ff7886 */ /* 0x000fe20000020100 */
[----:B------:R-:W-:Y:S01]  /*1840*/  VOTEU.ANY UP3, P0 ;  /* 0x0000000000ff7886 */ /* 0x000fe20000060100 */
[----:B------:R-:W-:Y:S01]  /*1850*/  UMOV UR7, URZ ;  /* 0x000000ff00077c82 */ /* 0x000fe20008000000 */
[----:B------:R1:W-:Y:S01]  /*1860*/  @!P3 SYNCS.ARRIVE.TRANS64 RZ, [UR8+0x4000], R2 ;  /* 0x00400002ffffb9a7 */ /* 0x0003e20008000008 */
[----:B------:R2:W-:Y:S06]  /*1870*/  MEMBAR.ALL.CTA ;  /* 0x0000000000007992 */ /* 0x0005ec0000008000 */
[----:B--2---:R-:W2:Y:S01]  /*1880*/  FENCE.VIEW.ASYNC.S ;  /* 0x00000000000073c6 */ /* 0x004ea20000000000 */
[----:B------:R-:W-:Y:S01]  /*1890*/  @UP0 UIADD3 UR9, UPT, UPT, UR8, 0x4000, URZ ;  /* 0x0000400008090890 */ /* 0x000fe2000fffe0ff */
[----:B------:R-:W-:Y:S01]  /*18a0*/  @UP0 UMOV UR10, URZ ;  /* 0x000000ff000a0c82 */ /* 0x000fe20008000000 */
[----:B------:R-:W-:Y:S01]  /*18b0*/  @UP1 UIADD3 UR25, UPT, UPT, UR8, 0x4000, URZ ;  /* 0x0000400008191890 */ /* 0x000fe2000fffe0ff */
[----:B------:R-:W-:Y:S01]  /*18c0*/  @UP1 UMOV UR27, URZ ;  /* 0x000000ff001b1c82 */ /* 0x000fe20008000000 */
[----:B------:R-:W-:Y:S01]  /*18d0*/  UMOV UR18, 0xfffffffe ;  /* 0xfffffffe00127882 */ /* 0x000fe20000000000 */
[----:B------:R-:W-:Y:S01]  /*18e0*/  UMOV UR19, 0x7fffbfdf ;  /* 0x7fffbfdf00137882 */ /* 0x000fe20000000000 */
[----:B------:R-:W-:Y:S01]  /*18f0*/  UMOV UR5, URZ ;  /* 0x000000ff00057c82 */ /* 0x000fe20008000000 */
[----:B------:R-:W-:-:S02]  /*1900*/  UIADD3.64 UR20, UPT, UPT, UR6, UR20, URZ ;  /* 0x0000001406147297 */ /* 0x000fc4000fffe0ff */
[----:B------:R-:W-:Y:S02]  /*1910*/  UIADD3.64 UR18, UPT, UPT, UR4, -UR18, URZ ;  /* 0x8000001204127297 */ /* 0x000fe4000fffe0ff */
[----:B------:R-:W-:Y:S01]  /*1920*/  UISETP.NE.U32.AND UP0, UPT, UR22, URZ, UPT ;  /* 0x000000ff1600728c */ /* 0x000fe2000bf05070 */
[----:B------:R-:W-:Y:S01]  /*1930*/  UMOV UR16, UR4 ;  /* 0x0000000400107c82 */ /* 0x000fe20008000000 */
[----:B------:R-:W-:Y:S01]  /*1940*/  UMOV UR17, 0x80004020 ;  /* 0x8000402000117882 */ /* 0x000fe20000000000 */
[----:B------:R-:W-:Y:S01]  /*1950*/  UMOV UR7, 0x40004040 ;  /* 0x4000404000077882 */ /* 0x000fe20000000000 */
[----:B--2---:R-:W-:Y:S06]  /*1960*/  BAR.SYNC.DEFER_BLOCKING 0x0 ;  /* 0x0000000000007b1d */ /* 0x004fec0000010000 */
[----:B------:R1:W-:Y:S02]  /*1970*/  @UP2 UTMALDG.2D [UR8], [UR12] ;  /* 0x000000080c0025b4 */ /* 0x0003e40008008000 */
[----:B------:R-:W-:Y:S06]  /*1980*/  BAR.SYNC.DEFER_BLOCKING 0x0 ;  /* 0x0000000000007b1d */ /* 0x000fec0000010000 */
[----:B------:R1:W-:Y:S02]  /*1990*/  @UP3 UTMALDG.2D [UR24], [UR14] ;  /* 0x000000180e0035b4 */ /* 0x0003e40008008000 */
[----:B------:R-:W-:Y:S06]  /*19a0*/  BAR.SYNC.DEFER_BLOCKING 0x0 ;  /* 0x0000000000007b1d */ /* 0x000fec0000010000 */
[----:B------:R-:W2:Y:S02]  /*19b0*/  SYNCS.PHASECHK.TRANS64.TRYWAIT P0, [UR8+0x4000], RZ ;  /* 0x004000ffff0075a7 */ /* 0x000ea40008001108 */
[----:B-12---:R-:W-:Y:S05]  /*19c0*/  @!P0 BRA `(.L_x_54) ;  /* 0x0000000c00808947 */ /* 0x006fea0003800000 */
.L_x_66:
[----:B------:R-:W-:Y:S05]  /*19d0*/  BRA.U UP0, `(.L_x_55) ;  /* 0x00000001001c7547 */ /* 0x000fea000b800000 */
[----:B------:R-:W-:Y:S01]  /*19e0*/  UMOV UR4, 0x0 ;  /* 0x0000000000047882 */ /* 0x000fe20000000000 */
[----:B------:R-:W-:Y:S01]  /*19f0*/  UMOV UR5, 0x8210010 ;  /* 0x0821001000057882 */ /* 0x000fe20000000000 */
[----:B------:R-:W-:Y:S01]  /*1a00*/  UMOV UR24, 0x0 ;  /* 0x0000000000187882 */ /* 0x000fe20000000000 */
[----:B------:R-:W-:Y:S01]  /*1a10*/  UMOV UR25, 0x8210010 ;  /* 0x0821001000197882 */ /* 0x000fe20000000000 */
[----:B------:R1:W-:Y:S01]  /*1a20*/  UTCQMMA gdesc[UR16], gdesc[UR6], tmem[UR29], tmem[UR4], idesc[UR5], !UPT ;  /* 0x00ff0406100075ea */ /* 0x0003e2000f80031d */
[----:B------:R1:W-:Y:S01]  /*1a30*/  UTCQMMA gdesc[UR18], gdesc[UR20], tmem[UR29], tmem[UR24], idesc[UR25], UPT ;  /* 0x00ff1814120075ea */ /* 0x0003e2000b80031d */
[----:B------:R-:W-:Y:S02]  /*1a40*/  NOP ;  /* 0x0000000000007918 */ /* 0x000fe40000000000 */
.L_x_55:
[----:B------:R-:W-:Y:S01]  /*1a50*/  ELECT P0, URZ, PT ;  /* 0x0000000000ff782f */ /* 0x000fe20003800000 */
[----:B-1----:R-:W-:-:S03]  /*1a60*/  UIADD3 UR4, UPT, UPT, UR8, 0x4010, URZ ;  /* 0x0000401008047890 */ /* 0x002fc6000fffe0ff */
[----:B------:R-:W-:Y:S01]  /*1a70*/  ISETP.LT.U32.AND P0, PT, R132, 0x20, P0 ;  /* 0x000000208400780c */ /* 0x000fe20000701070 */
[----:B------:R-:W-:-:S12]  /*1a80*/  UMOV UR5, URZ ;  /* 0x000000ff00057c82 */ /* 0x000fd80008000000 */
[----:B------:R-:W-:Y:S01]  /*1a90*/  VOTEU.ANY UP0, P0 ;  /* 0x0000000000ff7886 */ /* 0x000fe20000000100 */
[----:B------:R-:W-:Y:S01]  /*1aa0*/  VOTEU.ANY UP1, P0 ;  /* 0x0000000000ff7886 */ /* 0x000fe20000020100 */
[----:B------:R-:W-:-:S03]  /*1ab0*/  ISETP.GE.U32.AND P0, PT, R10, 0x41, PT ;  /* 0x000000410a00780c */ /* 0x000fc60003f06070 */
[----:B------:R-:W-:Y:S02]  /*1ac0*/  @UP0 UMOV UR9, UR4 ;  /* 0x0000000400090c82 */ /* 0x000fe40008000000 */
[----:B------:R1:W-:Y:S01]  /*1ad0*/  @UP1 UTCBAR [UR9], URZ ;  /* 0x000000ff090013e9 */ /* 0x0003e200080000ff */
[----:B------:R-:W-:Y:S06]  /*1ae0*/  BAR.SYNC.DEFER_BLOCKING 0x0 ;  /* 0x0000000000007b1d */ /* 0x000fec0000010000 */
[----:B------:R-:W2:Y:S02]  /*1af0*/  SYNCS.PHASECHK.TRANS64.TRYWAIT P1, [UR8+0x4010], RZ ;  /* 0x004010ffff0075a7 */ /* 0x000ea40008021108 */
[----:B-12---:R-:W-:Y:S05]  /*1b00*/  @!P1 BRA `(.L_x_56) ;  /* 0x0000000c003c9947 */ /* 0x006fea0003800000 */
.L_x_67:
[----:B------:R-:W-:Y:S05]  /*1b10*/  @!P0 BRA `(.L_x_53) ;  /* 0x0000000000c88947 */ /* 0x000fea0003800000 */
[----:B------:R-:W-:Y:S01]  /*1b20*/  IMAD.MOV.U32 R2, RZ, RZ, 0x1 ;  /* 0x00000001ff027424 */ /* 0x000fe200078e00ff */
[----:B------:R-:W1:Y:S01]  /*1b30*/  LDCU UR32, c[0x0][0x3a0] ;  /* 0x00007400ff2077ac */ /* 0x000e620008000800 */
[----:B------:R-:W-:-:S05]  /*1b40*/  UMOV UR10, 0x40 ;  /* 0x00000040000a7882 */ /* 0x000fca0000000000 */
.L_x_60:
[----:B------:R-:W-:Y:S01]  /*1b50*/  BAR.SYNC.DEFER_BLOCKING 0x0 ;  /* 0x0000000000007b1d */ /* 0x000fe20000010000 */
[----:B------:R-:W-:Y:S01]  /*1b60*/  @!P3 IMAD.MOV.U32 R3, RZ, RZ, 0x4000 ;  /* 0x00004000ff03b424 */ /* 0x000fe200078e00ff */
[----:B------:R-:W-:Y:S02]  /*1b70*/  ELECT P1, URZ, PT ;  /* 0x0000000000ff782f */ /* 0x000fe40003820000 */
[----:B------:R-:W-:Y:S02]  /*1b80*/  ELECT P0, URZ, PT ;  /* 0x0000000000ff782f */ /* 0x000fe40003800000 */
[C---:B------:R-:W-:Y:S01]  /*1b90*/  ISETP.LT.U32.AND P1, PT, R132.reuse, 0x20, P1 ;  /* 0x000000208400780c */ /* 0x040fe20000f21070 */
[----:B------:R-:W-:Y:S01]  /*1ba0*/  UMOV UR27, UR10 ;  /* 0x0000000a001b7c82 */ /* 0x000fe20008000000 */
[----:B------:R-:W-:-:S11]  /*1bb0*/  ISETP.LT.U32.AND P0, PT, R132, 0x20, P0 ;  /* 0x000000208400780c */ /* 0x000fd60000701070 */
[----:B------:R-:W-:Y:S02]  /*1bc0*/  VOTEU.ANY UP0, P1 ;  /* 0x0000000000ff7886 */ /* 0x000fe40000800100 */
[----:B------:R-:W-:Y:S01]  /*1bd0*/  VOTEU.ANY UP1, P0 ;  /* 0x0000000000ff7886 */ /* 0x000fe20000020100 */
[----:B--2---:R2:W-:Y:S01]  /*1be0*/  @!P3 SYNCS.ARRIVE.TRANS64 RZ, [UR8+0x4000], R3 ;  /* 0x00400003ffffb9a7 */ /* 0x0045e20008000008 */
[----:B------:R4:W-:Y:S06]  /*1bf0*/  MEMBAR.ALL.CTA ;  /* 0x0000000000007992 */ /* 0x0009ec0000008000 */
[----:B----4-:R-:W4:Y:S01]  /*1c00*/  FENCE.VIEW.ASYNC.S ;  /* 0x00000000000073c6 */ /* 0x010f220000000000 */
[----:B------:R-:W-:Y:S01]  /*1c10*/  @UP0 UIADD3 UR9, UPT, UPT, UR8, 0x4000, URZ ;  /* 0x0000400008090890 */ /* 0x000fe2000fffe0ff */
[----:B----4-:R-:W-:Y:S01]  /*1c20*/  VOTEU.ANY UP0, P1 ;  /* 0x0000000000ff7886 */ /* 0x010fe20000800100 */
[----:B------:R-:W-:-:S02]  /*1c30*/  @UP1 UIADD3 UR24, UPT, UPT, UR8, 0x2000, URZ ;  /* 0x0000200008181890 */ /* 0x000fc4000fffe0ff */
[----:B------:R-:W-:Y:S01]  /*1c40*/  @UP1 UIADD3 UR25, UPT, UPT, UR8, 0x4000, URZ ;  /* 0x0000400008191890 */ /* 0x000fe2000fffe0ff */
[----:B--2---:R-:W-:Y:S01]  /*1c50*/  IMAD.U32 R3, R2, -0x80000000, RZ ;  /* 0x8000000002037824 */ /* 0x004fe200078e00ff */
[----:B------:R-:W-:Y:S01]  /*1c60*/  VOTEU.ANY UP1, P0 ;  /* 0x0000000000ff7886 */ /* 0x000fe20000020100 */
[----:B------:R-:W-:Y:S06]  /*1c70*/  BAR.SYNC.DEFER_BLOCKING 0x0 ;  /* 0x0000000000007b1d */ /* 0x000fec0000010000 */
[----:B------:R2:W-:Y:S01]  /*1c80*/  @UP0 UTMALDG.2D [UR8], [UR12] ;  /* 0x000000080c0005b4 */ /* 0x0005e20008008000 */
[----:B------:R-:W-:Y:S01]  /*1c90*/  UISETP.NE.U32.AND UP0, UPT, UR22, URZ, UPT ;  /* 0x000000ff1600728c */ /* 0x000fe2000bf05070 */
[----:B------:R-:W-:Y:S06]  /*1ca0*/  BAR.SYNC.DEFER_BLOCKING 0x0 ;  /* 0x0000000000007b1d */ /* 0x000fec0000010000 */
[----:B------:R2:W-:Y:S02]  /*1cb0*/  @UP1 UTMALDG.2D [UR24], [UR14] ;  /* 0x000000180e0015b4 */ /* 0x0005e40008008000 */
[----:B------:R-:W-:Y:S06]  /*1cc0*/  BAR.SYNC.DEFER_BLOCKING 0x0 ;  /* 0x0000000000007b1d */ /* 0x000fec0000010000 */
[----:B------:R-:W4:Y:S02]  /*1cd0*/  SYNCS.PHASECHK.TRANS64.TRYWAIT P0, [UR8+0x4000], R3 ;  /* 0x00400003ff0075a7 */ /* 0x000f240008001108 */
[----:B--2-4-:R-:W-:Y:S05]  /*1ce0*/  @!P0 BRA `(.L_x_57) ;  /* 0x0000000800d08947 */ /* 0x014fea0003800000 */
.L_x_68:
[----:B------:R-:W-:Y:S05]  /*1cf0*/  BRA.U UP0, `(.L_x_58) ;  /* 0x00000001001c7547 */ /* 0x000fea000b800000 */
[----:B------:R-:W-:Y:S01]  /*1d00*/  UMOV UR24, 0x0 ;  /* 0x0000000000187882 */ /* 0x000fe20000000000 */
[----:B------:R-:W-:Y:S01]  /*1d10*/  UMOV UR25, 0x8210010 ;  /* 0x0821001000197882 */ /* 0x000fe20000000000 */
[----:B------:R-:W-:Y:S01]  /*1d20*/  UMOV UR30, 0x0 ;  /* 0x00000000001e7882 */ /* 0x000fe20000000000 */
[----:B------:R-:W-:Y:S01]  /*1d30*/  UMOV UR31, 0x8210010 ;  /* 0x08210010001f7882 */ /* 0x000fe20000000000 */
[----:B------:R2:W-:Y:S01]  /*1d40*/  UTCQMMA gdesc[UR16], gdesc[UR6], tmem[UR29], tmem[UR24], idesc[UR25], UPT ;  /* 0x00ff1806100075ea */ /* 0x0005e2000b80031d */
[----:B------:R2:W-:Y:S01]  /*1d50*/  UTCQMMA gdesc[UR18], gdesc[UR20], tmem[UR29], tmem[UR30], idesc[UR31], UPT ;  /* 0x00ff1e14120075ea */ /* 0x0005e2000b80031d */
[----:B------:R-:W-:Y:S02]  /*1d60*/  NOP ;  /* 0x0000000000007918 */ /* 0x000fe40000000000 */
.L_x_58:
[----:B------:R-:W-:-:S04]  /*1d70*/  ELECT P0, URZ, PT ;  /* 0x0000000000ff782f */ /* 0x000fc80003800000 */
[----:B------:R-:W-:-:S13]  /*1d80*/  ISETP.LT.U32.AND P0, PT, R132, 0x20, P0 ;  /* 0x000000208400780c */ /* 0x000fda0000701070 */
[----:B------:R-:W-:Y:S01]  /*1d90*/  VOTEU.ANY UP0, P0 ;  /* 0x0000000000ff7886 */ /* 0x000fe20000000100 */
[----:B------:R-:W-:-:S04]  /*1da0*/  VOTEU.ANY UP1, P0 ;  /* 0x0000000000ff7886 */ /* 0x000fc80000020100 */
[----:B------:R-:W-:Y:S02]  /*1db0*/  @UP0 UMOV UR9, UR4 ;  /* 0x0000000400090c82 */ /* 0x000fe40008000000 */
[----:B------:R4:W-:Y:S01]  /*1dc0*/  @UP1 UTCBAR [UR9], URZ ;  /* 0x000000ff090013e9 */ /* 0x0009e200080000ff */
[----:B------:R-:W-:Y:S06]  /*1dd0*/  BAR.SYNC.DEFER_BLOCKING 0x0 ;  /* 0x0000000000007b1d */ /* 0x000fec0000010000 */
[----:B------:R-:W5:Y:S02]  /*1de0*/  SYNCS.PHASECHK.TRANS64.TRYWAIT P0, [UR8+0x4010], R3 ;  /* 0x00401003ff0075a7 */ /* 0x000f640008001108 */
[----:B----45:R-:W-:Y:S05]  /*1df0*/  @!P0 BRA `(.L_x_59) ;  /* 0x0000000800988947 */ /* 0x030fea0003800000 */
.L_x_69:
[----:B------:R-:W-:Y:S01]  /*1e00*/  UIADD3 UR10, UPT, UPT, UR10, 0x40, URZ ;  /* 0x000000400a0a7890 */ /* 0x000fe2000fffe0ff */
[----:B------:R-:W-:-:S03]  /*1e10*/  LOP3.LUT R2, R2, 0x1, RZ, 0x3c, !PT ;  /* 0x0000000102027812 */ /* 0x000fc600078e3cff */
[----:B-1----:R-:W-:-:S09]  /*1e20*/  UISETP.GE.AND UP0, UPT, UR10, UR32, UPT ;  /* 0x000000200a00728c */ /* 0x002fd2000bf06270 */
[----:B------:R-:W-:Y:S05]  /*1e30*/  BRA.U !UP0, `(.L_x_60) ;  /* 0xfffffffd08447547 */ /* 0x000fea000b83ffff */
.L_x_53:
[----:B--2-4-:R-:W-:Y:S06]  /*1e40*/  BAR.SYNC.DEFER_BLOCKING 0x0 ;  /* 0x0000000000007b1d */ /* 0x014fec0000010000 */
[----:B------:R-:W-:Y:S04]  /*1e50*/  BSSY.RECONVERGENT B3, `(.L_x_61) ;  /* 0x0000004000037945 */ /* 0x000fe80003800200 */
[----:B------:R-:W-:Y:S05]  /*1e60*/  @P3 BRA `(.L_x_62) ;  /* 0x0000000000083947 */ /* 0x000fea0003800000 */
[----:B------:R-:W2:Y:S02]  /*1e70*/  SYNCS.CCTL.IV [UR8+0x4000] ;  /* 0x00400000ff0079b1 */ /* 0x000ea40008000008 */
[----:B--2---:R-:W2:Y:S02]  /*1e80*/  SYNCS.CCTL.IV [UR8+0x4010] ;  /* 0x00401000ff0079b1 */ /* 0x004ea40008000008 */
.L_x_62:
[----:B-1----:R-:W-:Y:S05]  /*1e90*/  BSYNC.RECONVERGENT B3 ;  /* 0x0000000000037941 */ /* 0x002fea0003800200 */
.L_x_61:
[----:B------:R-:W-:Y:S01]  /*1ea0*/  USHF.L.U32 UR22, UR22, 0x15, URZ ;  /* 0x0000001516167899 */ /* 0x000fe200080006ff */
[C---:B------:R-:W-:Y:S01]  /*1eb0*/  IMAD.SHL.U32 R2, R0.reuse, 0x80, RZ ;  /* 0x0000008000027824 */ /* 0x040fe200078e00ff */
[----:B------:R-:W-:Y:S01]  /*1ec0*/  ELECT P0, URZ, PT ;  /* 0x0000000000ff782f */ /* 0x000fe20003800000 */
[----:B------:R-:W-:Y:S01]  /*1ed0*/  IMAD.SHL.U32 R3, R0, 0x10, RZ ;  /* 0x0000001000037824 */ /* 0x000fe200078e00ff */
[----:B------:R-:W-:Y:S02]  /*1ee0*/  ULOP3.LUT UR22, UR22, 0x600000, URZ, 0xc0, !UPT ;  /* 0x0060000016167892 */ /* 0x000fe4000f8ec0ff */
[----:B------:R-:W-:Y:S01]  /*1ef0*/  LOP3.LUT R0, R2, 0x3f80, RZ, 0xc0, !PT ;  /* 0x00003f8002007812 */ /* 0x000fe200078ec0ff */
[----:B------:R-:W-:Y:S01]  /*1f00*/  UMOV UR9, UR26 ;  /* 0x0000001a00097c82 */ /* 0x000fe20008000000 */
[----:B------:R-:W-:Y:S01]  /*1f10*/  UIADD3 UR22, UPT, UPT, UR29, UR22, URZ ;  /* 0x000000161d167290 */ /* 0x000fe2000fffe0ff */
[----:B------:R-:W-:Y:S01]  /*1f20*/  ISETP.LT.U32.AND P0, PT, R132, 0x20, P0 ;  /* 0x000000208400780c */ /* 0x000fe20000701070 */
[----:B------:R-:W-:Y:S01]  /*1f30*/  UMOV UR10, UR11 ;  /* 0x0000000b000a7c82 */ /* 0x000fe20008000000 */
[----:B------:R-:W-:-:S04]  /*1f40*/  LOP3.LUT R0, R0, 0x70, R3, 0xf8, !PT ;  /* 0x0000007000007812 */ /* 0x000fc800078ef803 */
[C---:B------:R-:W-:Y:S02]  /*1f50*/  LOP3.LUT R2, R0.reuse, 0x10, RZ, 0x3c, !PT ;  /* 0x0000001000027812 */ /* 0x040fe400078e3cff */
[----:B---3--:R-:W1:Y:S01]  /*1f60*/  LDTM.x128 R4, tmem[UR22] ;  /* 0x00000016000479ee */ /* 0x008e6200083c0000 */
[----:B------:R-:W-:Y:S01]  /*1f70*/  LOP3.LUT R3, R0, 0x20, RZ, 0x3c, !PT ;  /* 0x0000002000037812 */ /* 0x000fe200078e3cff */
[----:B------:R-:W-:-:S03]  /*1f80*/  NOP ;  /* 0x0000000000007918 */ /* 0x000fc60000000000 */
[----:B-1----:R-:W-:Y:S01]  /*1f90*/  VOTEU.ANY UP0, P0 ;  /* 0x0000000000ff7886 */ /* 0x002fe20000000100 */
[----:B------:R-:W-:-:S04]  /*1fa0*/  VOTEU.ANY UP1, P0 ;  /* 0x0000000000ff7886 */ /* 0x000fc80000020100 */
[----:B------:R-:W-:Y:S01]  /*1fb0*/  @UP0 UMOV UR4, UR23 ;  /* 0x0000001700040c82 */ /* 0x000fe20008000000 */
[----:B------:R-:W-:Y:S01]  /*1fc0*/  @UP0 UMOV UR5, UR28 ;  /* 0x0000001c00050c82 */ /* 0x000fe20008000000 */
[----:B------:R-:W-:Y:S02]  /*1fd0*/  F2FP.SATFINITE.E4M3.F32.PACK_AB_MERGE_C R6, R7, R6, RZ ;  /* 0x000000060706723e */ /* 0x000fe400048070ff */
[----:B------:R-:W-:Y:S02]  /*1fe0*/  F2FP.SATFINITE.E4M3.F32.PACK_AB_MERGE_C R10, R11, R10, RZ ;  /* 0x0000000a0b0a723e */ /* 0x000fe400048070ff */
[----:B------:R-:W-:Y:S02]  /*1ff0*/  F2FP.SATFINITE.E4M3.F32.PACK_AB_MERGE_C R14, R15, R14, RZ ;  /* 0x0000000e0f0e723e */ /* 0x000fe400048070ff */
[----:B------:R-:W-:Y:S02]  /*2000*/  F2FP.SATFINITE.E4M3.F32.PACK_AB_MERGE_C R7, R19, R18, RZ ;  /* 0x000000121307723e */ /* 0x000fe400048070ff */
[----:B------:R-:W-:-:S02]  /*2010*/  F2FP.SATFINITE.E4M3.F32.PACK_AB_MERGE_C R22, R23, R22, RZ ;  /* 0x000000161716723e */ /* 0x000fc400048070ff */
[----:B------:R-:W-:Y:S02]  /*2020*/  F2FP.SATFINITE.E4M3.F32.PACK_AB_MERGE_C R26, R27, R26, RZ ;  /* 0x0000001a1b1a723e */ /* 0x000fe400048070ff */
        /* <DEDUP_REMOVED lines=11> */
[----:B------:R-:W-:Y:S02]  /*20e0*/  F2FP.SATFINITE.E4M3.F32.PACK_AB_MERGE_C R4, R5, R4, R6 ;  /* 0x000000040504723e */ /* 0x000fe40004807006 */
[----:B------:R-:W-:Y:S02]  /*20f0*/  F2FP.SATFINITE.E4M3.F32.PACK_AB_MERGE_C R74, R75, R74, RZ ;  /* 0x0000004a4b4a723e */ /* 0x000fe400048070ff */
[----:B------:R-:W-:Y:S02]  /*2100*/  F2FP.SATFINITE.E4M3.F32.PACK_AB_MERGE_C R78, R79, R78, RZ ;  /* 0x0000004e4f4e723e */ /* 0x000fe400048070ff */
[----:B------:R-:W-:Y:S02]  /*2110*/  F2FP.SATFINITE.E4M3.F32.PACK_AB_MERGE_C R71, R83, R82, RZ ;  /* 0x000000525347723e */ /* 0x000fe400048070ff */
[----:B------:R-:W-:Y:S02]  /*2120*/  F2FP.SATFINITE.E4M3.F32.PACK_AB_MERGE_C R86, R87, R86, RZ ;  /* 0x000000565756723e */ /* 0x000fe400048070ff */
[----:B------:R-:W-:-:S02]  /*2130*/  F2FP.SATFINITE.E4M3.F32.PACK_AB_MERGE_C R5, R9, R8, R10 ;  /* 0x000000080905723e */ /* 0x000fc4000480700a */
[----:B------:R-:W-:Y:S02]  /*2140*/  F2FP.SATFINITE.E4M3.F32.PACK_AB_MERGE_C R6, R13, R12, R14 ;  /* 0x0000000c0d06723e */ /* 0x000fe4000480700e */
[----:B------:R-:W-:Y:S02]  /*2150*/  F2FP.SATFINITE.E4M3.F32.PACK_AB_MERGE_C R7, R17, R16, R7 ;  /* 0x000000101107723e */ /* 0x000fe40004807007 */
[----:B------:R-:W-:Y:S02]  /*2160*/  F2FP.SATFINITE.E4M3.F32.PACK_AB_MERGE_C R20, R21, R20, R22 ;  /* 0x000000141514723e */ /* 0x000fe40004807016 */
[----:B------:R-:W-:Y:S01]  /*2170*/  F2FP.SATFINITE.E4M3.F32.PACK_AB_MERGE_C R90, R91, R90, RZ ;  /* 0x0000005a5b5a723e */ /* 0x000fe200048070ff */
[----:B--2---:R1:W-:Y:S01]  /*2180*/  STS.128 [R0+UR8], R4 ;  /* 0x0000000400007988 */ /* 0x0043e20008000c08 */
[----:B------:R-:W-:Y:S02]  /*2190*/  F2FP.SATFINITE.E4M3.F32.PACK_AB_MERGE_C R94, R95, R94, RZ ;  /* 0x0000005e5f5e723e */ /* 0x000fe400048070ff */
[----:B------:R-:W-:-:S02]  /*21a0*/  F2FP.SATFINITE.E4M3.F32.PACK_AB_MERGE_C R98, R99, R98, RZ ;  /* 0x000000626362723e */ /* 0x000fc400048070ff */
[----:B------:R-:W-:Y:S02]  /*21b0*/  F2FP.SATFINITE.E4M3.F32.PACK_AB_MERGE_C R102, R103, R102, RZ ;  /* 0x000000666766723e */ /* 0x000fe400048070ff */
[----:B------:R-:W-:Y:S02]  /*21c0*/  F2FP.SATFINITE.E4M3.F32.PACK_AB_MERGE_C R21, R25, R24, R26 ;  /* 0x000000181915723e */ /* 0x000fe4000480701a */
[----:B------:R-:W-:Y:S02]  /*21d0*/  F2FP.SATFINITE.E4M3.F32.PACK_AB_MERGE_C R22, R29, R28, R30 ;  /* 0x0000001c1d16723e */ /* 0x000fe4000480701e */
[----:B------:R-:W-:Y:S02]  /*21e0*/  F2FP.SATFINITE.E4M3.F32.PACK_AB_MERGE_C R23, R33, R32, R23 ;  /* 0x000000202117723e */ /* 0x000fe40004807017 */
[----:B------:R-:W-:Y:S02]  /*21f0*/  F2FP.SATFINITE.E4M3.F32.PACK_AB_MERGE_C R36, R37, R36, R38 ;  /* 0x000000242524723e */ /* 0x000fe40004807026 */
[----:B------:R-:W-:Y:S01]  /*2200*/  F2FP.SATFINITE.E4M3.F32.PACK_AB_MERGE_C R106, R107, R106, RZ ;  /* 0x0000006a6b6a723e */ /* 0x000fe200048070ff */
[----:B------:R1:W-:Y:S01]  /*2210*/  STS.128 [R2+UR8], R20 ;  /* 0x0000001402007988 */ /* 0x0003e20008000c08 */
[----:B------:R-:W-:-:S02]  /*2220*/  F2FP.SATFINITE.E4M3.F32.PACK_AB_MERGE_C R110, R111, R110, RZ ;  /* 0x0000006e6f6e723e */ /* 0x000fc400048070ff */
[----:B------:R-:W-:Y:S02]  /*2230*/  F2FP.SATFINITE.E4M3.F32.PACK_AB_MERGE_C R114, R115, R114, RZ ;  /* 0x000000727372723e */ /* 0x000fe400048070ff */
[----:B------:R-:W-:Y:S02]  /*2240*/  F2FP.SATFINITE.E4M3.F32.PACK_AB_MERGE_C R118, R119, R118, RZ ;  /* 0x000000767776723e */ /* 0x000fe400048070ff */
[----:B------:R-:W-:Y:S02]  /*2250*/  F2FP.SATFINITE.E4M3.F32.PACK_AB_MERGE_C R37, R41, R40, R42 ;  /* 0x000000282925723e */ /* 0x000fe4000480702a */
[----:B------:R-:W-:Y:S02]  /*2260*/  F2FP.SATFINITE.E4M3.F32.PACK_AB_MERGE_C R38, R45, R44, R46 ;  /* 0x0000002c2d26723e */ /* 0x000fe4000480702e */
[----:B------:R-:W-:Y:S02]  /*2270*/  F2FP.SATFINITE.E4M3.F32.PACK_AB_MERGE_C R39, R49, R48, R39 ;  /* 0x000000303127723e */ /* 0x000fe40004807027 */
[----:B------:R-:W-:-:S02]  /*2280*/  F2FP.SATFINITE.E4M3.F32.PACK_AB_MERGE_C R52, R53, R52, R54 ;  /* 0x000000343534723e */ /* 0x000fc40004807036 */
[----:B------:R-:W-:Y:S01]  /*2290*/  F2FP.SATFINITE.E4M3.F32.PACK_AB_MERGE_C R122, R123, R122, RZ ;  /* 0x0000007a7b7a723e */ /* 0x000fe200048070ff */
[----:B------:R1:W-:Y:S01]  /*22a0*/  STS.128 [R3+UR8], R36 ;  /* 0x0000002403007988 */ /* 0x0003e20008000c08 */
[----:B------:R-:W-:Y:S02]  /*22b0*/  F2FP.SATFINITE.E4M3.F32.PACK_AB_MERGE_C R126, R127, R126, RZ ;  /* 0x0000007e7f7e723e */ /* 0x000fe400048070ff */
[----:B------:R-:W-:Y:S02]  /*22c0*/  F2FP.SATFINITE.E4M3.F32.PACK_AB_MERGE_C R130, R131, R130, RZ ;  /* 0x000000828382723e */ /* 0x000fe400048070ff */
[----:B------:R-:W-:Y:S02]  /*22d0*/  F2FP.SATFINITE.E4M3.F32.PACK_AB_MERGE_C R53, R57, R56, R58 ;  /* 0x000000383935723e */ /* 0x000fe4000480703a */
[----:B------:R-:W-:Y:S02]  /*22e0*/  F2FP.SATFINITE.E4M3.F32.PACK_AB_MERGE_C R54, R61, R60, R62 ;  /* 0x0000003c3d36723e */ /* 0x000fe4000480703e */
[----:B------:R-:W-:-:S02]  /*22f0*/  F2FP.SATFINITE.E4M3.F32.PACK_AB_MERGE_C R55, R65, R64, R55 ;  /* 0x000000404137723e */ /* 0x000fc40004807037 */
[----:B------:R-:W-:Y:S02]  /*2300*/  F2FP.SATFINITE.E4M3.F32.PACK_AB_MERGE_C R68, R69, R68, R70 ;  /* 0x000000444544723e */ /* 0x000fe40004807046 */
[----:B------:R-:W-:Y:S02]  /*2310*/  LOP3.LUT R8, R0, 0x30, RZ, 0x3c, !PT ;  /* 0x0000003000087812 */ /* 0x000fe400078e3cff */
[----:B------:R-:W-:Y:S02]  /*2320*/  F2FP.SATFINITE.E4M3.F32.PACK_AB_MERGE_C R69, R73, R72, R74 ;  /* 0x000000484945723e */ /* 0x000fe4000480704a */
[----:B------:R-:W-:Y:S01]  /*2330*/  F2FP.SATFINITE.E4M3.F32.PACK_AB_MERGE_C R70, R77, R76, R78 ;  /* 0x0000004c4d46723e */ /* 0x000fe2000480704e */
[----:B------:R1:W-:Y:S01]  /*2340*/  STS.128 [R8+UR8], R52 ;  /* 0x0000003408007988 */ /* 0x0003e20008000c08 */
[----:B------:R-:W-:Y:S02]  /*2350*/  F2FP.SATFINITE.E4M3.F32.PACK_AB_MERGE_C R71, R81, R80, R71 ;  /* 0x000000505147723e */ /* 0x000fe40004807047 */
[----:B------:R-:W-:-:S02]  /*2360*/  F2FP.SATFINITE.E4M3.F32.PACK_AB_MERGE_C R84, R85, R84, R86 ;  /* 0x000000545554723e */ /* 0x000fc40004807056 */
[C---:B------:R-:W-:Y:S02]  /*2370*/  LOP3.LUT R9, R0.reuse, 0x40, RZ, 0x3c, !PT ;  /* 0x0000004000097812 */ /* 0x040fe400078e3cff */
[----:B------:R-:W-:Y:S02]  /*2380*/  F2FP.SATFINITE.E4M3.F32.PACK_AB_MERGE_C R85, R89, R88, R90 ;  /* 0x000000585955723e */ /* 0x000fe4000480705a */
[----:B------:R-:W-:Y:S01]  /*2390*/  F2FP.SATFINITE.E4M3.F32.PACK_AB_MERGE_C R86, R93, R92, R94 ;  /* 0x0000005c5d56723e */ /* 0x000fe2000480705e */
[----:B------:R1:W-:Y:S01]  /*23a0*/  STS.128 [R9+UR8], R68 ;  /* 0x0000004409007988 */ /* 0x0003e20008000c08 */
[----:B------:R-:W-:Y:S02]  /*23b0*/  F2FP.SATFINITE.E4M3.F32.PACK_AB_MERGE_C R87, R97, R96, R98 ;  /* 0x000000606157723e */ /* 0x000fe40004807062 */
[----:B------:R-:W-:Y:S02]  /*23c0*/  F2FP.SATFINITE.E4M3.F32.PACK_AB_MERGE_C R100, R101, R100, R102 ;  /* 0x000000646564723e */ /* 0x000fe40004807066 */
[----:B------:R-:W-:-:S02]  /*23d0*/  LOP3.LUT R10, R0, 0x50, RZ, 0x3c, !PT ;  /* 0x00000050000a7812 */ /* 0x000fc400078e3cff */
[----:B------:R-:W-:Y:S02]  /*23e0*/  F2FP.SATFINITE.E4M3.F32.PACK_AB_MERGE_C R101, R105, R104, R106 ;  /* 0x000000686965723e */ /* 0x000fe4000480706a */
[----:B------:R-:W-:Y:S01]  /*23f0*/  F2FP.SATFINITE.E4M3.F32.PACK_AB_MERGE_C R102, R109, R108, R110 ;  /* 0x0000006c6d66723e */ /* 0x000fe2000480706e */
[----:B------:R1:W-:Y:S01]  /*2400*/  STS.128 [R10+UR8], R84 ;  /* 0x000000540a007988 */ /* 0x0003e20008000c08 */
[----:B------:R-:W-:Y:S02]  /*2410*/  F2FP.SATFINITE.E4M3.F32.PACK_AB_MERGE_C R103, R113, R112, R114 ;  /* 0x000000707167723e */ /* 0x000fe40004807072 */
[----:B------:R-:W-:Y:S02]  /*2420*/  F2FP.SATFINITE.E4M3.F32.PACK_AB_MERGE_C R116, R117, R116, R118 ;  /* 0x000000747574723e */ /* 0x000fe40004807076 */
[----:B------:R-:W-:Y:S02]  /*2430*/  LOP3.LUT R11, R0, 0x60, RZ, 0x3c, !PT ;  /* 0x00000060000b7812 */ /* 0x000fe400078e3cff */
[----:B------:R-:W-:-:S02]  /*2440*/  F2FP.SATFINITE.E4M3.F32.PACK_AB_MERGE_C R117, R121, R120, R122 ;  /* 0x000000787975723e */ /* 0x000fc4000480707a */
[----:B------:R-:W-:Y:S01]  /*2450*/  F2FP.SATFINITE.E4M3.F32.PACK_AB_MERGE_C R118, R125, R124, R126 ;  /* 0x0000007c7d76723e */ /* 0x000fe2000480707e */
[----:B------:R1:W-:Y:S01]  /*2460*/  STS.128 [R11+UR8], R100 ;  /* 0x000000640b007988 */ /* 0x0003e20008000c08 */
[----:B------:R-:W-:Y:S02]  /*2470*/  F2FP.SATFINITE.E4M3.F32.PACK_AB_MERGE_C R119, R129, R128, R130 ;  /* 0x000000808177723e */ /* 0x000fe40004807082 */
[----:B------:R-:W-:-:S05]  /*2480*/  LOP3.LUT R12, R0, 0x70, RZ, 0x3c, !PT ;  /* 0x00000070000c7812 */ /* 0x000fca00078e3cff */
[----:B------:R1:W-:Y:S01]  /*2490*/  STS.128 [R12+UR8], R116 ;  /* 0x000000740c007988 */ /* 0x0003e20008000c08 */
[----:B------:R2:W-:Y:S06]  /*24a0*/  MEMBAR.ALL.CTA ;  /* 0x0000000000007992 */ /* 0x0005ec0000008000 */
[----:B--2---:R-:W2:Y:S02]  /*24b0*/  FENCE.VIEW.ASYNC.S ;  /* 0x00000000000073c6 */ /* 0x004ea40000000000 */
[----:B--2---:R-:W-:Y:S06]  /*24c0*/  BAR.SYNC.DEFER_BLOCKING 0x0 ;  /* 0x0000000000007b1d */ /* 0x004fec0000010000 */
[----:B------:R1:W-:Y:S01]  /*24d0*/  @UP1 UTMASTG.2D [UR8], [UR4] ;  /* 0x00000008040013b5 */ /* 0x0003e20008008000 */
[----:B------:R0:W-:Y:S01]  /*24e0*/  UTMACMDFLUSH ;  /* 0x00000000000079b7 */ /* 0x0001e20000000000 */
[----:B------:R-:W-:-:S04]  /*24f0*/  DEPBAR.LE SB0, 0x0 ;  /* 0x000080000000791a */ /* 0x000fc80000000000 */
[----:B------:R-:W-:Y:S08]  /*2500*/  BAR.SYNC.DEFER_BLOCKING 0x0 ;  /* 0x0000000000007b1d */ /* 0x000ff00000010000 */
[----:B------:R-:W-:Y:S06]  /*2510*/  BAR.SYNC.DEFER_BLOCKING 0x0 ;  /* 0x0000000000007b1d */ /* 0x000fec0000010000 */
[----:B-1----:R-:W-:Y:S05]  /*2520*/  @P2 BRA `(.L_x_63) ;  /* 0x0000000000a02947 */ /* 0x002fea0003800000 */
[----:B------:R-:W1:Y:S01]  /*2530*/  S2UR UR5, SR_CgaCtaId ;  /* 0x00000000000579c3 */ /* 0x000e620000008800 */
[----:B------:R-:W-:Y:S01]  /*2540*/  NOP ;  /* 0x0000000000007918 */ /* 0x000fe20000000000 */
[----:B------:R-:W-:Y:S01]  /*2550*/  UMOV UR4, 0x50 ;  /* 0x0000005000047882 */ /* 0x000fe20000000000 */
[----:B------:R-:W-:Y:S02]  /*2560*/  IMAD.U32 R0, RZ, RZ, UR29 ;  /* 0x0000001dff007e24 */ /* 0x000fe4000f8e00ff */
[----:B------:R-:W-:Y:S02]  /*2570*/  IMAD.MOV.U32 R3, RZ, RZ, 0xf ;  /* 0x0000000fff037424 */ /* 0x000fe400078e00ff */
[----:B------:R-:W-:Y:S01]  /*2580*/  IMAD.MOV.U32 R7, RZ, RZ, 0x1 ;  /* 0x00000001ff077424 */ /* 0x000fe200078e00ff */
[----:B------:R-:W-:-:S04]  /*2590*/  LOP3.LUT R0, R0, 0xffff, RZ, 0xc0, !PT ;  /* 0x0000ffff00007812 */ /* 0x000fc800078ec0ff */
[----:B------:R-:W-:-:S05]  /*25a0*/  SHF.R.U32.HI R0, RZ, 0x5, R0 ;  /* 0x00000005ff007819 */ /* 0x000fca0000011600 */
[----:B------:R-:W-:Y:S01]  /*25b0*/  VIADD R2, R0, 0x10 ;  /* 0x0000001000027836 */ /* 0x000fe20000000000 */
[----:B------:R-:W-:Y:S01]  /*25c0*/  SHF.L.U32 R0, R3, R0, RZ ;  /* 0x0000000003007219 */ /* 0x000fe200000006ff */
[----:B-1----:R-:W-:-:S03]  /*25d0*/  ULEA UR6, UR5, UR4, 0x18 ;  /* 0x0000000405067291 */ /* 0x002fc6000f8ec0ff */
[----:B------:R-:W-:-:S04]  /*25e0*/  SHF.L.U32 R3, R7, R2, RZ ;  /* 0x0000000207037219 */ /* 0x000fc800000006ff */
[----:B------:R-:W-:Y:S02]  /*25f0*/  LOP3.LUT R0, R3, R0, RZ, 0xfc, !PT ;  /* 0x0000000003007212 */ /* 0x000fe400078efcff */
[----:B------:R-:W1:Y:S02]  /*2600*/  LDS R5, [UR6] ;  /* 0x00000006ff057984 */ /* 0x000e640008000800 */
[C---:B------:R-:W-:Y:S02]  /*2610*/  LOP3.LUT R2, R0.reuse, 0xffff, RZ, 0xc0, !PT ;  /* 0x0000ffff00027812 */ /* 0x040fe400078ec0ff */
[----:B-1----:R-:W-:-:S04]  /*2620*/  LOP3.LUT R3, R0, 0xffff, R5, 0x80, !PT ;  /* 0x0000ffff00037812 */ /* 0x002fc800078e8005 */
[----:B------:R-:W-:-:S13]  /*2630*/  ISETP.NE.AND P0, PT, R3, R2, PT ;  /* 0x000000020300720c */ /* 0x000fda0003f05270 */
[----:B------:R-:W-:Y:S05]  /*2640*/  @P0 BRA `(.L_x_64) ;  /* 0x0000000000500947 */ /* 0x000fea0003800000 */
[----:B------:R-:W-:Y:S02]  /*2650*/  SHF.R.U32.HI R5, RZ, 0x10, R5 ;  /* 0x00000010ff057819 */ /* 0x000fe40000011605 */
[----:B------:R-:W-:-:S04]  /*2660*/  SHF.R.U32.HI R2, RZ, 0x10, R0 ;  /* 0x00000010ff027819 */ /* 0x000fc80000011600 */
[----:B------:R-:W-:-:S04]  /*2670*/  LOP3.LUT R5, R5, R2, RZ, 0xc0, !PT ;  /* 0x0000000205057212 */ /* 0x000fc800078ec0ff */
[----:B------:R-:W-:-:S13]  /*2680*/  ISETP.NE.AND P0, PT, R5, R2, PT ;  /* 0x000000020500720c */ /* 0x000fda0003f05270 */
[----:B------:R-:W-:Y:S05]  /*2690*/  @P0 BRA `(.L_x_65) ;  /* 0x0000000000300947 */ /* 0x000fea0003800000 */
[----:B------:R-:W-:Y:S01]  /*26a0*/  R2UR UR4, R0 ;  /* 0x00000000000472ca */ /* 0x000fe200000e0000 */
[----:B------:R-:W-:Y:S01]  /*26b0*/  VOTEU.ANY UR5, UPT, PT ;  /* 0x0000000000057886 */ /* 0x000fe200038e0100 */
[----:B------:R-:W1:Y:S01]  /*26c0*/  S2R R0, SR_LANEID ;  /* 0x0000000000007919 */ /* 0x000e620000000000 */
[----:B------:R-:W-:-:S10]  /*26d0*/  UFLO.U32 UR5, UR5 ;  /* 0x00000005000572bd */ /* 0x000fd400080e0000 */
[----:B------:R-:W-:-:S06]  /*26e0*/  ULOP3.LUT UR4, URZ, UR4, URZ, 0x33, !UPT ;  /* 0x00000004ff047292 */ /* 0x000fcc000f8e33ff */
[----:B------:R-:W-:-:S04]  /*26f0*/  IMAD.U32 R2, RZ, RZ, UR4 ;  /* 0x00000004ff027e24 */ /* 0x000fc8000f8e00ff */
[----:B------:R-:W2:Y:S02]  /*2700*/  REDUX UR7, R2 ;  /* 0x00000000020773c4 */ /* 0x000ea40000000000 */
[----:B------:R3:W-:Y:S01]  /*2710*/  UTCATOMSWS.AND URZ, UR4 ;  /* 0x0000000400ff79e3 */ /* 0x0007e20008000000 */
[----:B-1----:R-:W-:Y:S01]  /*2720*/  ISETP.EQ.U32.AND P0, PT, R0, UR5, PT ;  /* 0x0000000500007c0c */ /* 0x002fe2000bf02070 */
[----:B--2---:R-:W-:-:S12]  /*2730*/  IMAD.U32 R0, RZ, RZ, UR7 ;  /* 0x00000007ff007e24 */ /* 0x004fd8000f8e00ff */
[----:B------:R3:W-:Y:S01]  /*2740*/  @P0 ATOMS.AND RZ, [UR6], R0 ;  /* 0x00000000ffff098c */ /* 0x0007e2000a800006 */
[----:B------:R-:W-:Y:S05]  /*2750*/  BRA `(.L_x_63) ;  /* 0x0000000000147947 */ /* 0x000fea0003800000 */
.L_x_65:
[----:B------:R-:W-:-:S07]  /*2760*/  MOV R2, 0x2780 ;  /* 0x0000278000027802 */ /* 0x000fce0000000f00 */
[----:B------:R-:W-:Y:S05]  /*2770*/  CALL.REL.NOINC `($__internal_0_$__cuda_sm10x_tcgen05_guardrail_trap_col_being_dealloced_not_returned_by_alloc) ;  /* 0x0000000000447944 */ /* 0x000fea0003c00000 */
[----:B------:R-:W-:Y:S05]  /*2780*/  BRA `(.L_x_63) ;  /* 0x0000000000087947 */ /* 0x000fea0003800000 */
.L_x_64:
[----:B------:R-:W-:-:S07]  /*2790*/  MOV R2, 0x27b0 ;  /* 0x000027b000027802 */ /* 0x000fce0000000f00 */
[----:B------:R-:W-:Y:S05]  /*27a0*/  CALL.REL.NOINC `($__internal_2_$__cuda_sm10x_tcgen05_guardrail_trap_unallocated_columns_being_dealloced) ;  /* 0x0000000000507944 */ /* 0x000fea0003c00000 */
.L_x_63:
[----:B------:R-:W-:Y:S01]  /*27b0*/  NOP ;  /* 0x0000000000007918 */ /* 0x000fe20000000000 */
[----:B---3--:R-:W-:Y:S05]  /*27c0*/  EXIT ;  /* 0x000000000000794d */ /* 0x008fea0003800000 */
.L_x_54:
[----:B------:R-:W1:Y:S02]  /*27d0*/  SYNCS.PHASECHK.TRANS64.TRYWAIT P0, [UR8+0x4000], RZ ;  /* 0x004000ffff0075a7 */ /* 0x000e640008001108 */
[----:B-1----:R-:W-:Y:S05]  /*27e0*/  @!P0 BRA `(.L_x_54) ;  /* 0xfffffffc00f88947 */ /* 0x002fea000383ffff */
[----:B------:R-:W-:Y:S05]  /*27f0*/  BRA `(.L_x_66) ;  /* 0xfffffff000747947 */ /* 0x000fea000383ffff */
.L_x_56:
[----:B------:R-:W1:Y:S02]  /*2800*/  SYNCS.PHASECHK.TRANS64.TRYWAIT P1, [UR8+0x4010], RZ ;  /* 0x004010ffff0075a7 */ /* 0x000e640008021108 */
[----:B-1----:R-:W-:Y:S05]  /*2810*/  @!P1 BRA `(.L_x_56) ;  /* 0xfffffffc00f89947 */ /* 0x002fea000383ffff */
[----:B------:R-:W-:Y:S05]  /*2820*/  BRA `(.L_x_67) ;  /* 0xfffffff000b87947 */ /* 0x000fea000383ffff */
.L_x_57:
[----:B------:R-:W2:Y:S02]  /*2830*/  SYNCS.PHASECHK.TRANS64.TRYWAIT P0, [UR8+0x4000], R3 ;  /* 0x00400003ff0075a7 */ /* 0x000ea40008001108 */
[----:B--2---:R-:W-:Y:S05]  /*2840*/  @!P0 BRA `(.L_x_57) ;  /* 0xfffffffc00f88947 */ /* 0x004fea000383ffff */
[----:B------:R-:W-:Y:S05]  /*2850*/  BRA `(.L_x_68) ;  /* 0xfffffff400247947 */ /* 0x000fea000383ffff */
.L_x_59:
[----:B------:R-:W4:Y:S02]  /*2860*/  SYNCS.PHASECHK.TRANS64.TRYWAIT P0, [UR8+0x4010], R3 ;  /* 0x00401003ff0075a7 */ /* 0x000f240008001108 */
[----:B----4-:R-:W-:Y:S05]  /*2870*/  @!P0 BRA `(.L_x_59) ;  /* 0xfffffffc00f88947 */ /* 0x010fea000383ffff */
[----:B------:R-:W-:Y:S05]  /*2880*/  BRA `(.L_x_69) ;  /* 0xfffffff4005c7947 */ /* 0x000fea000383ffff */
        .weak           $__internal_0_$__cuda_sm10x_tcgen05_guardrail_trap_col_being_dealloced_not_returned_by_alloc
        .type           $__internal_0_$__cuda_sm10x_tcgen05_guardrail_trap_col_being_dealloced_not_returned_by_alloc,@function
        .size           $__internal_0_$__cuda_sm10x_tcgen05_guardrail_trap_col_being_dealloced_not_returned_by_alloc,($__internal_1_$__cuda_sm10x_tcgen05_guardrail_trap_phase_invalid_during_alloc - $__internal_0_$__cuda_sm10x_tcgen05_guardrail_trap_col_being_dealloced_not_returned_by_alloc)
$__internal_0_$__cuda_sm10x_tcgen05_guardrail_trap_col_being_dealloced_not_returned_by_alloc:
[----:B------:R-:W-:Y:S05]  /*2890*/  BPT.TRAP 0x1 ;  /* 0x000000040000795c */ /* 0x000fea0000300000 */
[----:B------:R-:W-:-:S04]  /*28a0*/  IMAD.MOV.U32 R3, RZ, RZ, 0x0 ;  /* 0x00000000ff037424 */ /* 0x000fc800078e00ff */
[----:B------:R-:W-:Y:S05]  /*28b0*/  RET.REL.NODEC R2 `(gluon_tcgen05) ;  /* 0xffffffd402d07950 */ /* 0x000fea0003c3ffff */
        .weak           $__internal_1_$__cuda_sm10x_tcgen05_guardrail_trap_phase_invalid_during_alloc
        .type           $__internal_1_$__cuda_sm10x_tcgen05_guardrail_trap_phase_invalid_during_alloc,@function
        .size           $__internal_1_$__cuda_sm10x_tcgen05_guardrail_trap_phase_invalid_during_alloc,($__internal_2_$__cuda_sm10x_tcgen05_guardrail_trap_unallocated_columns_being_dealloced - $__internal_1_$__cuda_sm10x_tcgen05_guardrail_trap_phase_invalid_during_alloc)
$__internal_1_$__cuda_sm10x_tcgen05_guardrail_trap_phase_invalid_during_alloc:
[----:B------:R-:W-:Y:S05]  /*28c0*/  BPT.TRAP 0x1 ;  /* 0x000000040000795c */ /* 0x000fea0000300000 */
[----:B------:R-:W-:-:S04]  /*28d0*/  IMAD.MOV.U32 R3, RZ, RZ, 0x0 ;  /* 0x00000000ff037424 */ /* 0x000fc800078e00ff */
[----:B------:R-:W-:Y:S05]  /*28e0*/  RET.REL.NODEC R2 `(gluon_tcgen05) ;  /* 0xffffffd402c47950 */ /* 0x000fea0003c3ffff */
        .weak           $__internal_2_$__cuda_sm10x_tcgen05_guardrail_trap_unallocated_columns_being_dealloced
        .type           $__internal_2_$__cuda_sm10x_tcgen05_guardrail_trap_unallocated_columns_being_dealloced,@function
        .size           $__internal_2_$__cuda_sm10x_tcgen05_guardrail_trap_unallocated_columns_being_dealloced,(.L_x_73 - $__internal_2_$__cuda_sm10x_tcgen05_guardrail_trap_unallocated_columns_being_dealloced)
$__internal_2_$__cuda_sm10x_tcgen05_guardrail_trap_unallocated_columns_being_dealloced:
[----:B------:R-:W-:Y:S05]  /*28f0*/  BPT.TRAP 0x1 ;  /* 0x000000040000795c */ /* 0x000fea0000300000 */
[----:B------:R-:W-:-:S04]  /*2900*/  IMAD.MOV.U32 R3, RZ, RZ, 0x0 ;  /* 0x00000000ff037424 */ /* 0x000fc800078e00ff */
[----:B------:R-:W-:Y:S05]  /*2910*/  RET.REL.NODEC R2 `(gluon_tcgen05) ;  /* 0xffffffd402b87950 */ /* 0x000fea0003c3ffff */
.L_x_70:
[----:B------:R-:W-:-:S00]  /*2920*/  BRA `(.L_x_70) ;  /* 0xfffffffc00fc7947 */ /* 0x000fc0000383ffff */
[----:B------:R-:W-:-:S00]  /*2930*/  NOP ;  /* 0x0000000000007918 */ /* 0x000fc00000000000 */
        /* <DEDUP_REMOVED lines=12> */
.L_x_73:


//--------------------- .nv.shared.gluon_tcgen05  --------------------------
	.section	.nv.shared.gluon_tcgen05,"aw",@nobits
	.sectionflags	@""
	.align	16
	.zero		1024


//--------------------- .nv.shared.reserved.0     --------------------------
	.section	.nv.shared.reserved.0,"aw",@nobits
	.align	8
	.weak		__nv_reservedSMEM_offset_0_alias
	.size		__nv_reservedSMEM_offset_0_alias, 0, 64
	.other		__nv_reservedSMEM_offset_0_alias,@"STO_CUDA_RESERVED_SHARED STV_DEFAULT"
__nv_reservedSMEM_offset_0_alias:
	.zero		0
.nv.shared.reserved.0:
	.zero		64
	.weak		__nv_reservedSMEM_allocation_phase
	.type		__nv_reservedSMEM_allocation_phase,@object
	.size		__nv_reservedSMEM_allocation_phase,(.L_0 - __nv_reservedSMEM_allocation_phase)
__nv_reservedSMEM_allocation_phase:
	.zero		1
.L_0:
	.zero		7
	.weak		__nv_reservedSMEM_devtool_atexit_pc
	.type		__nv_reservedSMEM_devtool_atexit_pc,@object
	.size		__nv_reservedSMEM_devtool_atexit_pc,(__nv_reservedSMEM_allocation_mask - __nv_reservedSMEM_devtool_atexit_pc)
__nv_reservedSMEM_devtool_atexit_pc:
	.zero		8
	.weak		__nv_reservedSMEM_allocation_mask
	.type		__nv_reservedSMEM_allocation_mask,@object
	.size		__nv_reservedSMEM_allocation_mask,(.L_2 - __nv_reservedSMEM_allocation_mask)
__nv_reservedSMEM_allocation_mask:
	.zero		4
.L_2:


//--------------------- .nv.constant0.gluon_tcgen05 --------------------------
	.section	.nv.constant0.gluon_tcgen05,"a",@progbits
	.sectionflags	@""
	.align	4
.nv.constant0.gluon_tcgen05:
	.zero		976


//--------------------- SYMBOLS --------------------------

	.type		.nv.reservedSmem.offset0,@object
	.size		.nv.reservedSmem.offset0,0x4
	.type		.nv.reservedSmem.cap,@object
	.size		.nv.reservedSmem.cap,0x4
